// auto-generated by cutlass_sweep.conv — config: {"arch": "sm_90", "cluster_m": 1, "cluster_n": 1, "conv_kind": "fprop", "dtype": "bf16", "ndim": 3, "tile_k": 32, "tile_m": 256, "tile_n": 64}
#include "cutlass/cutlass.h"
#include "cute/tensor.hpp"
#include "cutlass/kernel_hardware_info.hpp"
#include "cutlass/conv/convolution.h"
#include "cutlass/conv/dispatch_policy.hpp"
#include "cutlass/conv/collective/collective_builder.hpp"
#include "cutlass/conv/kernel/conv_universal.hpp"
#include "cutlass/conv/device/conv_universal_adapter.hpp"
#include "cutlass/epilogue/collective/collective_builder.hpp"

using namespace cute;
using Elem = cutlass::bfloat16_t;
using Acc  = float;
using LayoutAB = cutlass::layout::TensorNDHWC;
using LayoutC  = cutlass::layout::TensorNDHWC;
constexpr auto ConvOp = cutlass::conv::Operator::kFprop;
using TileShape    = Shape<_256, _64, Shape<_32>>;
using ClusterShape = Shape<_1, _1, _1>;

using CollectiveEpilogue = typename cutlass::epilogue::collective::CollectiveBuilder<
    cutlass::arch::Sm90, cutlass::arch::OpClassTensorOp,
    TileShape, ClusterShape,
    cutlass::epilogue::collective::EpilogueTileAuto,
    Acc, Acc,
    Elem, LayoutC, 128 / cutlass::sizeof_bits<Elem>::value,
    Elem, LayoutC, 128 / cutlass::sizeof_bits<Elem>::value,
    cutlass::epilogue::collective::EpilogueScheduleAuto
  >::CollectiveOp;

using CollectiveMainloop = typename cutlass::conv::collective::CollectiveBuilder<
    cutlass::arch::Sm90, cutlass::arch::OpClassTensorOp, ConvOp,
    Elem, LayoutAB, 128 / cutlass::sizeof_bits<Elem>::value,
    Elem, LayoutAB, 128 / cutlass::sizeof_bits<Elem>::value,
    Acc,
    TileShape, ClusterShape,
    cutlass::conv::collective::StageCountAutoCarveout<
        static_cast<int>(sizeof(typename CollectiveEpilogue::SharedStorage))>,
    cutlass::conv::collective::KernelScheduleAuto
  >::CollectiveOp;

using ProblemShape = cutlass::conv::ConvProblemShape<
    ConvOp, CollectiveMainloop::DispatchPolicy::NumSpatialDimensions>;
using ConvKernel = cutlass::conv::kernel::ConvUniversal<
    ProblemShape, CollectiveMainloop, CollectiveEpilogue>;
using Conv = cutlass::conv::device::ConvUniversalAdapter<ConvKernel>;

auto* _anchor = &cutlass::device_kernel<ConvKernel>;


// ===== COMPILED SASS (sm_90a) =====

	.target	sm_90a

	.elftype	@"ET_EXEC"


//--------------------- .note.nv.tkinfo           --------------------------
	.section	.note.nv.tkinfo,"",@"SHT_NOTE"
	.sectionflags	@"SHF_NOTE_NV_TKINFO"
	.tkinfo
        /*0018*/ 	.word	0x00000002
        /*0030*/ 	.string	""
        /*0030*/ 	.string	"ptxas"
        /*0030*/ 	.string	"Cuda compilation tools, release 13.0, V13.0.88"
        /*0030*/ 	.string	"Build cuda_13.0.r13.0/compiler.36424714_0"
        /*0030*/ 	.string	"-arch sm_90a -m 64 "



//--------------------- .note.nv.cuinfo           --------------------------
	.section	.note.nv.cuinfo,"",@"SHT_NOTE"
	.sectionflags	@"SHF_NOTE_NV_CUINFO"
        /*0018*/ 	.short	0x0002
        /*001a*/ 	.short	0x005a
        /*001c*/ 	.short	0x0082
	.zero		2


//--------------------- .nv.info                  --------------------------
	.section	.nv.info,"",@"SHT_CUDA_INFO"
	.align	4


	//----- nvinfo : EIATTR_REGCOUNT
	.align		4
        /*0000*/ 	.byte	0x04, 0x2f
        /*0002*/ 	.short	(.L_12 - .L_11)
	.align		4
.L_11:
        /*0004*/ 	.word	index@(_ZN7cutlass13device_kernelINS_4conv6kernel13ConvUniversalINS1_16ConvProblemShapeILNS1_8OperatorE0ELi3EEENS1_10collective14CollectiveConvINS1_46MainloopSm90TmaGmmaWarpSpecializedImplicitGemmILS5_0ELi11ELi3EN4cute5tupleIJNSA_1CILi1EEESD_SD_EEENS1_36KernelImplicitTmaWarpSpecializedSm90ELi1EEENSB_IJNSC_ILi256EEENSC_ILi64EEENSB_IJNSC_ILi32EEEEEEEEENS_10bfloat16_tESM_NSA_8TiledMMAINSA_8MMA_AtomIJNSA_4SM904GMMA27MMA_64x64x16_F32BF16BF16_SSILNSQ_5MajorE0ELSS_0ELNSQ_7ScaleInE1ELST_1EEEEEENSA_6LayoutISE_NSB_IJNSC_ILi0EEESX_SX_EEEEENSB_IJNSA_10UnderscoreES10_S10_EEEEENS7_6detail26Sm90ImplicitGemmTileTraitsINSA_20SM90_TMA_LOAD_IM2COLENSA_14ComposedLayoutINSA_7SwizzleILi2ELi4ELi3EEENSA_18smem_ptr_flag_bitsILi16EEENSW_INSB_IJNSB_IJNSC_ILi8EEESJ_EEENSB_IJSJ_SD_EEENSB_IJSD_NSC_ILi11EEEEEEEEENSB_IJNSB_IJSJ_SH_EEENSB_IJSD_SX_EEENSB_IJSX_NSC_ILi8192EEEEEEEEEEEEEvEENS14_INSA_13SM90_TMA_LOADENS16_IS18_S1A_NSW_INSB_IJNSB_IJS1B_S1B_EEES1D_S1F_EEENSB_IJS1H_S1I_NSB_IJSX_NSC_ILi2048EEEEEEEEEEEEEvEEEENS_8epilogue10collective6detail29Sm90TmaWarpSpecializedAdapterINS20_15DefaultEpilogueISM_NSB_IJNSB_IJllllEEESD_SX_EEES25_NS1Z_6thread17LinearCombinationISM_Li1EffLNS26_9ScaleType4KindE0ELNS_15FloatRoundStyleE2ESM_EENS_4gemm15EpilogueDefaultEEEEEvvEEEEvNT_6ParamsE)
        /*0008*/ 	.word	0x0000009a


	//----- nvinfo : EIATTR_FRAME_SIZE
	.align		4
.L_12:
        /*000c*/ 	.byte	0x04, 0x11
        /*000e*/ 	.short	(.L_14 - .L_13)
	.align		4
.L_13:
        /*0010*/ 	.word	index@(_ZN7cutlass13device_kernelINS_4conv6kernel13ConvUniversalINS1_16ConvProblemShapeILNS1_8OperatorE0ELi3EEENS1_10collective14CollectiveConvINS1_46MainloopSm90TmaGmmaWarpSpecializedImplicitGemmILS5_0ELi11ELi3EN4cute5tupleIJNSA_1CILi1EEESD_SD_EEENS1_36KernelImplicitTmaWarpSpecializedSm90ELi1EEENSB_IJNSC_ILi256EEENSC_ILi64EEENSB_IJNSC_ILi32EEEEEEEEENS_10bfloat16_tESM_NSA_8TiledMMAINSA_8MMA_AtomIJNSA_4SM904GMMA27MMA_64x64x16_F32BF16BF16_SSILNSQ_5MajorE0ELSS_0ELNSQ_7ScaleInE1ELST_1EEEEEENSA_6LayoutISE_NSB_IJNSC_ILi0EEESX_SX_EEEEENSB_IJNSA_10UnderscoreES10_S10_EEEEENS7_6detail26Sm90ImplicitGemmTileTraitsINSA_20SM90_TMA_LOAD_IM2COLENSA_14ComposedLayoutINSA_7SwizzleILi2ELi4ELi3EEENSA_18smem_ptr_flag_bitsILi16EEENSW_INSB_IJNSB_IJNSC_ILi8EEESJ_EEENSB_IJSJ_SD_EEENSB_IJSD_NSC_ILi11EEEEEEEEENSB_IJNSB_IJSJ_SH_EEENSB_IJSD_SX_EEENSB_IJSX_NSC_ILi8192EEEEEEEEEEEEEvEENS14_INSA_13SM90_TMA_LOADENS16_IS18_S1A_NSW_INSB_IJNSB_IJS1B_S1B_EEES1D_S1F_EEENSB_IJS1H_S1I_NSB_IJSX_NSC_ILi2048EEEEEEEEEEEEEvEEEENS_8epilogue10collective6detail29Sm90TmaWarpSpecializedAdapterINS20_15DefaultEpilogueISM_NSB_IJNSB_IJllllEEESD_SX_EEES25_NS1Z_6thread17LinearCombinationISM_Li1EffLNS26_9ScaleType4KindE0ELNS_15FloatRoundStyleE2ESM_EENS_4gemm15EpilogueDefaultEEEEEvvEEEEvNT_6ParamsE)
        /*0014*/ 	.word	0x00000000


	//----- nvinfo : EIATTR_MIN_STACK_SIZE
	.align		4
.L_14:
        /*0018*/ 	.byte	0x04, 0x12
        /*001a*/ 	.short	(.L_16 - .L_15)
	.align		4
.L_15:
        /*001c*/ 	.word	index@(_ZN7cutlass13device_kernelINS_4conv6kernel13ConvUniversalINS1_16ConvProblemShapeILNS1_8OperatorE0ELi3EEENS1_10collective14CollectiveConvINS1_46MainloopSm90TmaGmmaWarpSpecializedImplicitGemmILS5_0ELi11ELi3EN4cute5tupleIJNSA_1CILi1EEESD_SD_EEENS1_36KernelImplicitTmaWarpSpecializedSm90ELi1EEENSB_IJNSC_ILi256EEENSC_ILi64EEENSB_IJNSC_ILi32EEEEEEEEENS_10bfloat16_tESM_NSA_8TiledMMAINSA_8MMA_AtomIJNSA_4SM904GMMA27MMA_64x64x16_F32BF16BF16_SSILNSQ_5MajorE0ELSS_0ELNSQ_7ScaleInE1ELST_1EEEEEENSA_6LayoutISE_NSB_IJNSC_ILi0EEESX_SX_EEEEENSB_IJNSA_10UnderscoreES10_S10_EEEEENS7_6detail26Sm90ImplicitGemmTileTraitsINSA_20SM90_TMA_LOAD_IM2COLENSA_14ComposedLayoutINSA_7SwizzleILi2ELi4ELi3EEENSA_18smem_ptr_flag_bitsILi16EEENSW_INSB_IJNSB_IJNSC_ILi8EEESJ_EEENSB_IJSJ_SD_EEENSB_IJSD_NSC_ILi11EEEEEEEEENSB_IJNSB_IJSJ_SH_EEENSB_IJSD_SX_EEENSB_IJSX_NSC_ILi8192EEEEEEEEEEEEEvEENS14_INSA_13SM90_TMA_LOADENS16_IS18_S1A_NSW_INSB_IJNSB_IJS1B_S1B_EEES1D_S1F_EEENSB_IJS1H_S1I_NSB_IJSX_NSC_ILi2048EEEEEEEEEEEEEvEEEENS_8epilogue10collective6detail29Sm90TmaWarpSpecializedAdapterINS20_15DefaultEpilogueISM_NSB_IJNSB_IJllllEEESD_SX_EEES25_NS1Z_6thread17LinearCombinationISM_Li1EffLNS26_9ScaleType4KindE0ELNS_15FloatRoundStyleE2ESM_EENS_4gemm15EpilogueDefaultEEEEEvvEEEEvNT_6ParamsE)
        /*0020*/ 	.word	0x00000000
.L_16:


//--------------------- .nv.compat                --------------------------
	.section	.nv.compat,"",@"SHT_CUDA_COMPAT_INFO"
	.align	4
        /*0000*/ 	.byte	0x02, 0x09, 0x01, 0x00, 0x02, 0x02, 0x04, 0x00, 0x02, 0x05, 0x05, 0x00, 0x03, 0x07, 0x01, 0x01
        /*0010*/ 	.byte	0x02, 0x03, 0x01, 0x00, 0x02, 0x06, 0x01, 0x00, 0x04, 0x0b, 0x08, 0x00, 0x00, 0x00, 0x00, 0x00
        /*0020*/ 	.byte	0x00, 0x00, 0x00, 0x00


//--------------------- .nv.info._ZN7cutlass13device_kernelINS_4conv6kernel13ConvUniversalINS1_16ConvProblemShapeILNS1_8OperatorE0ELi3EEENS1_10collective14CollectiveConvINS1_46MainloopSm90TmaGmmaWarpSpecializedImplicitGemmILS5_0ELi11ELi3EN4cute5tupleIJNSA_1CILi1EEESD_SD_EEENS1_36KernelImplicitTmaWarpSpecializedSm90ELi1EEENSB_IJNSC_ILi256EEENSC_ILi64EEENSB_IJNSC_ILi32EEEEEEEEENS_10bfloat16_tESM_NSA_8TiledMMAINSA_8MMA_AtomIJNSA_4SM904GMMA27MMA_64x64x16_F32BF16BF16_SSILNSQ_5MajorE0ELSS_0ELNSQ_7ScaleInE1ELST_1EEEEEENSA_6LayoutISE_NSB_IJNSC_ILi0EEESX_SX_EEEEENSB_IJNSA_10UnderscoreES10_S10_EEEEENS7_6detail26Sm90ImplicitGemmTileTraitsINSA_20SM90_TMA_LOAD_IM2COLENSA_14ComposedLayoutINSA_7SwizzleILi2ELi4ELi3EEENSA_18smem_ptr_flag_bitsILi16EEENSW_INSB_IJNSB_IJNSC_ILi8EEESJ_EEENSB_IJSJ_SD_EEENSB_IJSD_NSC_ILi11EEEEEEEEENSB_IJNSB_IJSJ_SH_EEENSB_IJSD_SX_EEENSB_IJSX_NSC_ILi8192EEEEEEEEEEEEEvEENS14_INSA_13SM90_TMA_LOADENS16_IS18_S1A_NSW_INSB_IJNSB_IJS1B_S1B_EEES1D_S1F_EEENSB_IJS1H_S1I_NSB_IJSX_NSC_ILi2048EEEEEEEEEEEEEvEEEENS_8epilogue10collective6detail29Sm90TmaWarpSpecializedAdapterINS20_15DefaultEpilogueISM_NSB_IJNSB_IJllllEEESD_SX_EEES25_NS1Z_6thread17LinearCombinationISM_Li1EffLNS26_9ScaleType4KindE0ELNS_15FloatRoundStyleE2ESM_EENS_4gemm15EpilogueDefaultEEEEEvvEEEEvNT_6ParamsE --------------------------
	.section	.nv.info._ZN7cutlass13device_kernelINS_4conv6kernel13ConvUniversalINS1_16ConvProblemShapeILNS1_8OperatorE0ELi3EEENS1_10collective14CollectiveConvINS1_46MainloopSm90TmaGmmaWarpSpecializedImplicitGemmILS5_0ELi11ELi3EN4cute5tupleIJNSA_1CILi1EEESD_SD_EEENS1_36KernelImplicitTmaWarpSpecializedSm90ELi1EEENSB_IJNSC_ILi256EEENSC_ILi64EEENSB_IJNSC_ILi32EEEEEEEEENS_10bfloat16_tESM_NSA_8TiledMMAINSA_8MMA_AtomIJNSA_4SM904GMMA27MMA_64x64x16_F32BF16BF16_SSILNSQ_5MajorE0ELSS_0ELNSQ_7ScaleInE1ELST_1EEEEEENSA_6LayoutISE_NSB_IJNSC_ILi0EEESX_SX_EEEEENSB_IJNSA_10UnderscoreES10_S10_EEEEENS7_6detail26Sm90ImplicitGemmTileTraitsINSA_20SM90_TMA_LOAD_IM2COLENSA_14ComposedLayoutINSA_7SwizzleILi2ELi4ELi3EEENSA_18smem_ptr_flag_bitsILi16EEENSW_INSB_IJNSB_IJNSC_ILi8EEESJ_EEENSB_IJSJ_SD_EEENSB_IJSD_NSC_ILi11EEEEEEEEENSB_IJNSB_IJSJ_SH_EEENSB_IJSD_SX_EEENSB_IJSX_NSC_ILi8192EEEEEEEEEEEEEvEENS14_INSA_13SM90_TMA_LOADENS16_IS18_S1A_NSW_INSB_IJNSB_IJS1B_S1B_EEES1D_S1F_EEENSB_IJS1H_S1I_NSB_IJSX_NSC_ILi2048EEEEEEEEEEEEEvEEEENS_8epilogue10collective6detail29Sm90TmaWarpSpecializedAdapterINS20_15DefaultEpilogueISM_NSB_IJNSB_IJllllEEESD_SX_EEES25_NS1Z_6thread17LinearCombinationISM_Li1EffLNS26_9ScaleType4KindE0ELNS_15FloatRoundStyleE2ESM_EENS_4gemm15EpilogueDefaultEEEEEvvEEEEvNT_6ParamsE,"",@"SHT_CUDA_INFO"
	.sectionflags	@""
	.align	4


	//----- nvinfo : EIATTR_CUDA_API_VERSION
	.align		4
        /*0000*/ 	.byte	0x04, 0x37
        /*0002*/ 	.short	(.L_18 - .L_17)
.L_17:
        /*0004*/ 	.word	0x00000082


	//----- nvinfo : EIATTR_KPARAM_INFO
	.align		4
.L_18:
        /*0008*/ 	.byte	0x04, 0x17
        /*000a*/ 	.short	(.L_20 - .L_19)
.L_19:
        /*000c*/ 	.word	0x00000000
        /*0010*/ 	.short	0x0000
        /*0012*/ 	.short	0x0070
        /*0014*/ 	.byte	0x00, 0xf0, 0x01, 0x10


	//----- nvinfo : EIATTR_SPARSE_MMA_MASK
	.align		4
.L_20:
        /*0018*/ 	.byte	0x03, 0x50
        /*001a*/ 	.short	0x0000


	//----- nvinfo : EIATTR_MAXREG_COUNT
	.align		4
        /*001c*/ 	.byte	0x03, 0x1b
        /*001e*/ 	.short	0x00ff


	//----- nvinfo : EIATTR_NUM_BARRIERS
	.align		4
        /*0020*/ 	.byte	0x02, 0x4c
        /*0022*/ 	.byte	0x01
	.zero		1


	//----- nvinfo : EIATTR_MERCURY_ISA_VERSION
	.align		4
        /*0024*/ 	.byte	0x03, 0x5f
        /*0026*/ 	.short	0x0101


	//----- nvinfo : EIATTR_COOP_GROUP_MASK_REGIDS
	.align		4
        /*0028*/ 	.byte	0x04, 0x29
        /*002a*/ 	.short	(.L_22 - .L_21)


	//   ....[0]....
.L_21:
        /*002c*/ 	.word	0xffffffff


	//   ....[1]....
        /*0030*/ 	.word	0xffffffff


	//   ....[2]....
        /*0034*/ 	.word	0xffffffff


	//----- nvinfo : EIATTR_COOP_GROUP_INSTR_OFFSETS
	.align		4
.L_22:
        /*0038*/ 	.byte	0x04, 0x28
        /*003a*/ 	.short	(.L_24 - .L_23)


	//   ....[0]....
.L_23:
        /*003c*/ 	.word	0x00000060


	//   ....[1]....
        /*0040*/ 	.word	0x00000070


	//   ....[2]....
        /*0044*/ 	.word	0x00000130


	//----- nvinfo : EIATTR_MBARRIER_INSTR_OFFSETS
	.align		4
.L_24:
        /*0048*/ 	.byte	0x04, 0x39
        /*004a*/ 	.short	(.L_26 - .L_25)


	//   ....[0]....
.L_25:
        /*004c*/ 	.word	0x00000270
        /*0050*/ 	.word	0x000000ff
        /*0054*/ 	.word	0x00037000
        /*0058*/ 	.short	0x0100
        /*005a*/ 	.byte	0x08
	.zero		1


	//   ....[1]....
        /*005c*/ 	.word	0x00000280
        /*0060*/ 	.word	0x000000ff
        /*0064*/ 	.word	0x00037058
        /*0068*/ 	.short	0x0100
        /*006a*/ 	.byte	0x08
	.zero		1


	//   ....[2]....
        /*006c*/ 	.word	0x00000290
        /*0070*/ 	.word	0x000000ff
        /*0074*/ 	.word	0x00037008
        /*0078*/ 	.short	0x0100
        /*007a*/ 	.byte	0x08
	.zero		1


	//   ....[3]....
        /*007c*/ 	.word	0x000002a0
        /*0080*/ 	.word	0x000000ff
        /*0084*/ 	.word	0x00037060
        /*0088*/ 	.short	0x0100
        /*008a*/ 	.byte	0x08
	.zero		1


	//   ....[4]....
        /*008c*/ 	.word	0x000002b0
        /*0090*/ 	.word	0x000000ff
        /*0094*/ 	.word	0x00037010
        /*0098*/ 	.short	0x0100
        /*009a*/ 	.byte	0x08
	.zero		1


	//   ....[5]....
        /*009c*/ 	.word	0x000002c0
        /*00a0*/ 	.word	0x000000ff
        /*00a4*/ 	.word	0x00037068
        /*00a8*/ 	.short	0x0100
        /*00aa*/ 	.byte	0x08
	.zero		1


	//   ....[6]....
        /*00ac*/ 	.word	0x000002d0
        /*00b0*/ 	.word	0x000000ff
        /*00b4*/ 	.word	0x00037018
        /*00b8*/ 	.short	0x0100
        /*00ba*/ 	.byte	0x08
	.zero		1


	//   ....[7]....
        /*00bc*/ 	.word	0x000002e0
        /*00c0*/ 	.word	0x000000ff
        /*00c4*/ 	.word	0x00037070
        /*00c8*/ 	.short	0x0100
        /*00ca*/ 	.byte	0x08
	.zero		1


	//   ....[8]....
        /*00cc*/ 	.word	0x000002f0
        /*00d0*/ 	.word	0x000000ff
        /*00d4*/ 	.word	0x00037020
        /*00d8*/ 	.short	0x0100
        /*00da*/ 	.byte	0x08
	.zero		1


	//   ....[9]....
        /*00dc*/ 	.word	0x00000300
        /*00e0*/ 	.word	0x000000ff
        /*00e4*/ 	.word	0x00037078
        /*00e8*/ 	.short	0x0100
        /*00ea*/ 	.byte	0x08
	.zero		1


	//   ....[10]....
        /*00ec*/ 	.word	0x00000310
        /*00f0*/ 	.word	0x000000ff
        /*00f4*/ 	.word	0x00037028
        /*00f8*/ 	.short	0x0100
        /*00fa*/ 	.byte	0x08
	.zero		1


	//   ....[11]....
        /*00fc*/ 	.word	0x00000320
        /*0100*/ 	.word	0x000000ff
        /*0104*/ 	.word	0x00037080
        /*0108*/ 	.short	0x0100
        /*010a*/ 	.byte	0x08
	.zero		1


	//   ....[12]....
        /*010c*/ 	.word	0x00000330
        /*0110*/ 	.word	0x000000ff
        /*0114*/ 	.word	0x00037030
        /*0118*/ 	.short	0x0100
        /*011a*/ 	.byte	0x08
	.zero		1


	//   ....[13]....
        /*011c*/ 	.word	0x00000340
        /*0120*/ 	.word	0x000000ff
        /*0124*/ 	.word	0x00037088
        /*0128*/ 	.short	0x0100
        /*012a*/ 	.byte	0x08
	.zero		1


	//   ....[14]....
        /*012c*/ 	.word	0x00000350
        /*0130*/ 	.word	0x000000ff
        /*0134*/ 	.word	0x00037038
        /*0138*/ 	.short	0x0100
        /*013a*/ 	.byte	0x08
	.zero		1


	//   ....[15]....
        /*013c*/ 	.word	0x00000360
        /*0140*/ 	.word	0x000000ff
        /*0144*/ 	.word	0x00037090
        /*0148*/ 	.short	0x0100
        /*014a*/ 	.byte	0x08
	.zero		1


	//   ....[16]....
        /*014c*/ 	.word	0x00000370
        /*0150*/ 	.word	0x000000ff
        /*0154*/ 	.word	0x00037040
        /*0158*/ 	.short	0x0100
        /*015a*/ 	.byte	0x08
	.zero		1


	//   ....[17]....
        /*015c*/ 	.word	0x00000380
        /*0160*/ 	.word	0x000000ff
        /*0164*/ 	.word	0x00037098
        /*0168*/ 	.short	0x0100
        /*016a*/ 	.byte	0x08
	.zero		1


	//   ....[18]....
        /*016c*/ 	.word	0x00000390
        /*0170*/ 	.word	0x000000ff
        /*0174*/ 	.word	0x00037048
        /*0178*/ 	.short	0x0100
        /*017a*/ 	.byte	0x08
	.zero		1


	//   ....[19]....
        /*017c*/ 	.word	0x000003a0
        /*0180*/ 	.word	0x000000ff
        /*0184*/ 	.word	0x000370a0
        /*0188*/ 	.short	0x0100
        /*018a*/ 	.byte	0x08
	.zero		1


	//   ....[20]....
        /*018c*/ 	.word	0x000003b0
        /*0190*/ 	.word	0x000000ff
        /*0194*/ 	.word	0x00037050
        /*0198*/ 	.short	0x0100
        /*019a*/ 	.byte	0x08
	.zero		1


	//   ....[21]....
        /*019c*/ 	.word	0x000003c0
        /*01a0*/ 	.word	0x000000ff
        /*01a4*/ 	.word	0x000370a8
        /*01a8*/ 	.short	0x0100
        /*01aa*/ 	.byte	0x08
	.zero		1


	//   ....[22]....
        /*01ac*/ 	.word	0x00000cd0
        /*01b0*/ 	.word	0x00000005
        /*01b4*/ 	.word	0x00037000
        /*01b8*/ 	.short	0x010a
        /*01ba*/ 	.byte	0x3f
	.zero		1


	//   ....[23]....
        /*01bc*/ 	.word	0x00001150
        /*01c0*/ 	.word	0x00000006
        /*01c4*/ 	.word	0x00037000
        /*01c8*/ 	.short	0x010a
        /*01ca*/ 	.byte	0x3f
	.zero		1


	//   ....[24]....
        /*01cc*/ 	.word	0x00001450
        /*01d0*/ 	.word	0x000000ff
        /*01d4*/ 	.word	0x00000000
        /*01d8*/ 	.short	0x0101
        /*01da*/ 	.byte	0x07
	.zero		1


	//   ....[25]....
        /*01dc*/ 	.word	0x00001640
        /*01e0*/ 	.word	0x00000003
        /*01e4*/ 	.word	0x00000000
        /*01e8*/ 	.short	0x0101
        /*01ea*/ 	.byte	0x3f
	.zero		1


	//   ....[26]....
        /*01ec*/ 	.word	0x0000bc80
        /*01f0*/ 	.word	0x00000011
        /*01f4*/ 	.word	0x00037058
        /*01f8*/ 	.short	0x010a
        /*01fa*/ 	.byte	0x3f
	.zero		1


	//   ....[27]....
        /*01fc*/ 	.word	0x0000c470
        /*0200*/ 	.word	0x00000004
        /*0204*/ 	.word	0x00000000
        /*0208*/ 	.short	0x010a
        /*020a*/ 	.byte	0x3f
	.zero		1


	//   ....[28]....
        /*020c*/ 	.word	0x0000c520
        /*0210*/ 	.word	0x00000000
        /*0214*/ 	.word	0x00000000
        /*0218*/ 	.short	0x010a
        /*021a*/ 	.byte	0x3f
	.zero		1


	//   ....[29]....
        /*021c*/ 	.word	0x0000c5d0
        /*0220*/ 	.word	0x00000000
        /*0224*/ 	.word	0x00000000
        /*0228*/ 	.short	0x010a
        /*022a*/ 	.byte	0x3f
	.zero		1


	//   ....[30]....
        /*022c*/ 	.word	0x0000c680
        /*0230*/ 	.word	0x00000000
        /*0234*/ 	.word	0x00000000
        /*0238*/ 	.short	0x010a
        /*023a*/ 	.byte	0x3f
	.zero		1


	//   ....[31]....
        /*023c*/ 	.word	0x0000c730
        /*0240*/ 	.word	0x00000000
        /*0244*/ 	.word	0x00000000
        /*0248*/ 	.short	0x010a
        /*024a*/ 	.byte	0x3f
	.zero		1


	//   ....[32]....
        /*024c*/ 	.word	0x0000c7e0
        /*0250*/ 	.word	0x00000000
        /*0254*/ 	.word	0x00000000
        /*0258*/ 	.short	0x010a
        /*025a*/ 	.byte	0x3f
	.zero		1


	//   ....[33]....
        /*025c*/ 	.word	0x0000c890
        /*0260*/ 	.word	0x00000000
        /*0264*/ 	.word	0x00000000
        /*0268*/ 	.short	0x010a
        /*026a*/ 	.byte	0x3f
	.zero		1


	//   ....[34]....
        /*026c*/ 	.word	0x0000c940
        /*0270*/ 	.word	0x00000000
        /*0274*/ 	.word	0x00000000
        /*0278*/ 	.short	0x010a
        /*027a*/ 	.byte	0x3f
	.zero		1


	//   ....[35]....
        /*027c*/ 	.word	0x0000c9f0
        /*0280*/ 	.word	0x00000000
        /*0284*/ 	.word	0x00000000
        /*0288*/ 	.short	0x010a
        /*028a*/ 	.byte	0x3f
	.zero		1


	//   ....[36]....
        /*028c*/ 	.word	0x0000caa0
        /*0290*/ 	.word	0x00000000
        /*0294*/ 	.word	0x00000000
        /*0298*/ 	.short	0x010a
        /*029a*/ 	.byte	0x3f
	.zero		1


	//   ....[37]....
        /*029c*/ 	.word	0x0000cb50
        /*02a0*/ 	.word	0x00000003
        /*02a4*/ 	.word	0x00000000
        /*02a8*/ 	.short	0x010a
        /*02aa*/ 	.byte	0x3f
	.zero		1


	//----- nvinfo : EIATTR_NUM_MBARRIERS
	.align		4
.L_26:
        /*02ac*/ 	.byte	0x03, 0x38
        /*02ae*/ 	.short	0x0016


	//----- nvinfo : EIATTR_EXIT_INSTR_OFFSETS
	.align		4
        /*02b0*/ 	.byte	0x04, 0x1c
        /*02b2*/ 	.short	(.L_28 - .L_27)


	//   ....[0]....
.L_27:
        /*02b4*/ 	.word	0x00000800


	//   ....[1]....
        /*02b8*/ 	.word	0x00001740


	//   ....[2]....
        /*02bc*/ 	.word	0x000087e0


	//   ....[3]....
        /*02c0*/ 	.word	0x00008820


	//   ....[4]....
        /*02c4*/ 	.word	0x0000ba70


	//   ....[5]....
        /*02c8*/ 	.word	0x0000bab0


	//   ....[6]....
        /*02cc*/ 	.word	0x0000bad0


	//   ....[7]....
        /*02d0*/ 	.word	0x0000c360


	//   ....[8]....
        /*02d4*/ 	.word	0x0000cb80


	//----- nvinfo : EIATTR_MAX_THREADS
	.align		4
.L_28:
        /*02d8*/ 	.byte	0x04, 0x05
        /*02da*/ 	.short	(.L_30 - .L_29)
.L_29:
        /*02dc*/ 	.word	0x00000100
        /*02e0*/ 	.word	0x00000001
        /*02e4*/ 	.word	0x00000001


	//----- nvinfo : EIATTR_CRS_STACK_SIZE
	.align		4
.L_30:
        /*02e8*/ 	.byte	0x04, 0x1e
        /*02ea*/ 	.short	(.L_32 - .L_31)
.L_31:
        /*02ec*/ 	.word	0x00000000


	//----- nvinfo : EIATTR_CBANK_PARAM_SIZE
	.align		4
.L_32:
        /*02f0*/ 	.byte	0x03, 0x19
        /*02f2*/ 	.short	0x0470


	//----- nvinfo : EIATTR_PARAM_CBANK
	.align		4
        /*02f4*/ 	.byte	0x04, 0x0a
        /*02f6*/ 	.short	(.L_34 - .L_33)
	.align		4
.L_33:
        /*02f8*/ 	.word	index@(.nv.constant0._ZN7cutlass13device_kernelINS_4conv6kernel13ConvUniversalINS1_16ConvProblemShapeILNS1_8OperatorE0ELi3EEENS1_10collective14CollectiveConvINS1_46MainloopSm90TmaGmmaWarpSpecializedImplicitGemmILS5_0ELi11ELi3EN4cute5tupleIJNSA_1CILi1EEESD_SD_EEENS1_36KernelImplicitTmaWarpSpecializedSm90ELi1EEENSB_IJNSC_ILi256EEENSC_ILi64EEENSB_IJNSC_ILi32EEEEEEEEENS_10bfloat16_tESM_NSA_8TiledMMAINSA_8MMA_AtomIJNSA_4SM904GMMA27MMA_64x64x16_F32BF16BF16_SSILNSQ_5MajorE0ELSS_0ELNSQ_7ScaleInE1ELST_1EEEEEENSA_6LayoutISE_NSB_IJNSC_ILi0EEESX_SX_EEEEENSB_IJNSA_10UnderscoreES10_S10_EEEEENS7_6detail26Sm90ImplicitGemmTileTraitsINSA_20SM90_TMA_LOAD_IM2COLENSA_14ComposedLayoutINSA_7SwizzleILi2ELi4ELi3EEENSA_18smem_ptr_flag_bitsILi16EEENSW_INSB_IJNSB_IJNSC_ILi8EEESJ_EEENSB_IJSJ_SD_EEENSB_IJSD_NSC_ILi11EEEEEEEEENSB_IJNSB_IJSJ_SH_EEENSB_IJSD_SX_EEENSB_IJSX_NSC_ILi8192EEEEEEEEEEEEEvEENS14_INSA_13SM90_TMA_LOADENS16_IS18_S1A_NSW_INSB_IJNSB_IJS1B_S1B_EEES1D_S1F_EEENSB_IJS1H_S1I_NSB_IJSX_NSC_ILi2048EEEEEEEEEEEEEvEEEENS_8epilogue10collective6detail29Sm90TmaWarpSpecializedAdapterINS20_15DefaultEpilogueISM_NSB_IJNSB_IJllllEEESD_SX_EEES25_NS1Z_6thread17LinearCombinationISM_Li1EffLNS26_9ScaleType4KindE0ELNS_15FloatRoundStyleE2ESM_EENS_4gemm15EpilogueDefaultEEEEEvvEEEEvNT_6ParamsE)
        /*02fc*/ 	.short	0x0210
        /*02fe*/ 	.short	0x0470


	//----- nvinfo : EIATTR_SW_WAR
	.align		4
.L_34:
        /*0300*/ 	.byte	0x04, 0x36
        /*0302*/ 	.short	(.L_36 - .L_35)
.L_35:
        /*0304*/ 	.word	0x00000008
.L_36:


//--------------------- .nv.callgraph             --------------------------
	.section	.nv.callgraph,"",@"SHT_CUDA_CALLGRAPH"
	.align	4
	.sectionentsize	8
	.align		4
        /*0000*/ 	.word	0x00000000
	.align		4
        /*0004*/ 	.word	0xffffffff
	.align		4
        /*0008*/ 	.word	0x00000000
	.align		4
        /*000c*/ 	.word	0xfffffffe
	.align		4
        /*0010*/ 	.word	0x00000000
	.align		4
        /*0014*/ 	.word	0xfffffffd
	.align		4
        /*0018*/ 	.word	0x00000000
	.align		4
        /*001c*/ 	.word	0xfffffffc


//--------------------- .nv.constant4             --------------------------
	.section	.nv.constant4,"a",@progbits
	.align	8
	.align		8
.nv.constant4:
        /*0000*/ 	.dword	_ZN39_INTERNAL_9a840117_4_k_cu_6d595e86_26724cuda3std3__45__cpo5beginE
	.align		8
        /*0008*/ 	.dword	_ZN39_INTERNAL_9a840117_4_k_cu_6d595e86_26724cuda3std3__45__cpo3endE
	.align		8
        /*0010*/ 	.dword	_ZN39_INTERNAL_9a840117_4_k_cu_6d595e86_26724cuda3std3__45__cpo6cbeginE
	.align		8
        /*0018*/ 	.dword	_ZN39_INTERNAL_9a840117_4_k_cu_6d595e86_26724cuda3std3__45__cpo4cendE
	.align		8
        /*0020*/ 	.dword	_ZN39_INTERNAL_9a840117_4_k_cu_6d595e86_26724cuda3std3__441_GLOBAL__N__9a840117_4_k_cu_6d595e86_26726ignoreE
	.align		8
        /*0028*/ 	.dword	_ZN39_INTERNAL_9a840117_4_k_cu_6d595e86_26724cuda3std3__419piecewise_constructE
	.align		8
        /*0030*/ 	.dword	_ZN39_INTERNAL_9a840117_4_k_cu_6d595e86_26724cuda3std3__48in_placeE
	.align		8
        /*0038*/ 	.dword	_ZN39_INTERNAL_9a840117_4_k_cu_6d595e86_26724cuda3std6ranges3__45__cpo4swapE
	.align		8
        /*0040*/ 	.dword	_ZN39_INTERNAL_9a840117_4_k_cu_6d595e86_26724cuda3std6ranges3__45__cpo9iter_moveE
	.align		8
        /*0048*/ 	.dword	_ZN39_INTERNAL_9a840117_4_k_cu_6d595e86_26724cute7productE
	.align		8
        /*0050*/ 	.dword	_ZN39_INTERNAL_9a840117_4_k_cu_6d595e86_26724cute1_E


//--------------------- .text._ZN7cutlass13device_kernelINS_4conv6kernel13ConvUniversalINS1_16ConvProblemShapeILNS1_8OperatorE0ELi3EEENS1_10collective14CollectiveConvINS1_46MainloopSm90TmaGmmaWarpSpecializedImplicitGemmILS5_0ELi11ELi3EN4cute5tupleIJNSA_1CILi1EEESD_SD_EEENS1_36KernelImplicitTmaWarpSpecializedSm90ELi1EEENSB_IJNSC_ILi256EEENSC_ILi64EEENSB_IJNSC_ILi32EEEEEEEEENS_10bfloat16_tESM_NSA_8TiledMMAINSA_8MMA_AtomIJNSA_4SM904GMMA27MMA_64x64x16_F32BF16BF16_SSILNSQ_5MajorE0ELSS_0ELNSQ_7ScaleInE1ELST_1EEEEEENSA_6LayoutISE_NSB_IJNSC_ILi0EEESX_SX_EEEEENSB_IJNSA_10UnderscoreES10_S10_EEEEENS7_6detail26Sm90ImplicitGemmTileTraitsINSA_20SM90_TMA_LOAD_IM2COLENSA_14ComposedLayoutINSA_7SwizzleILi2ELi4ELi3EEENSA_18smem_ptr_flag_bitsILi16EEENSW_INSB_IJNSB_IJNSC_ILi8EEESJ_EEENSB_IJSJ_SD_EEENSB_IJSD_NSC_ILi11EEEEEEEEENSB_IJNSB_IJSJ_SH_EEENSB_IJSD_SX_EEENSB_IJSX_NSC_ILi8192EEEEEEEEEEEEEvEENS14_INSA_13SM90_TMA_LOADENS16_IS18_S1A_NSW_INSB_IJNSB_IJS1B_S1B_EEES1D_S1F_EEENSB_IJS1H_S1I_NSB_IJSX_NSC_ILi2048EEEEEEEEEEEEEvEEEENS_8epilogue10collective6detail29Sm90TmaWarpSpecializedAdapterINS20_15DefaultEpilogueISM_NSB_IJNSB_IJllllEEESD_SX_EEES25_NS1Z_6thread17LinearCombinationISM_Li1EffLNS26_9ScaleType4KindE0ELNS_15FloatRoundStyleE2ESM_EENS_4gemm15EpilogueDefaultEEEEEvvEEEEvNT_6ParamsE --------------------------
	.section	.text._ZN7cutlass13device_kernelINS_4conv6kernel13ConvUniversalINS1_16ConvProblemShapeILNS1_8OperatorE0ELi3EEENS1_10collective14CollectiveConvINS1_46MainloopSm90TmaGmmaWarpSpecializedImplicitGemmILS5_0ELi11ELi3EN4cute5tupleIJNSA_1CILi1EEESD_SD_EEENS1_36KernelImplicitTmaWarpSpecializedSm90ELi1EEENSB_IJNSC_ILi256EEENSC_ILi64EEENSB_IJNSC_ILi32EEEEEEEEENS_10bfloat16_tESM_NSA_8TiledMMAINSA_8MMA_AtomIJNSA_4SM904GMMA27MMA_64x64x16_F32BF16BF16_SSILNSQ_5MajorE0ELSS_0ELNSQ_7ScaleInE1ELST_1EEEEEENSA_6LayoutISE_NSB_IJNSC_ILi0EEESX_SX_EEEEENSB_IJNSA_10UnderscoreES10_S10_EEEEENS7_6detail26Sm90ImplicitGemmTileTraitsINSA_20SM90_TMA_LOAD_IM2COLENSA_14ComposedLayoutINSA_7SwizzleILi2ELi4ELi3EEENSA_18smem_ptr_flag_bitsILi16EEENSW_INSB_IJNSB_IJNSC_ILi8EEESJ_EEENSB_IJSJ_SD_EEENSB_IJSD_NSC_ILi11EEEEEEEEENSB_IJNSB_IJSJ_SH_EEENSB_IJSD_SX_EEENSB_IJSX_NSC_ILi8192EEEEEEEEEEEEEvEENS14_INSA_13SM90_TMA_LOADENS16_IS18_S1A_NSW_INSB_IJNSB_IJS1B_S1B_EEES1D_S1F_EEENSB_IJS1H_S1I_NSB_IJSX_NSC_ILi2048EEEEEEEEEEEEEvEEEENS_8epilogue10collective6detail29Sm90TmaWarpSpecializedAdapterINS20_15DefaultEpilogueISM_NSB_IJNSB_IJllllEEESD_SX_EEES25_NS1Z_6thread17LinearCombinationISM_Li1EffLNS26_9ScaleType4KindE0ELNS_15FloatRoundStyleE2ESM_EENS_4gemm15EpilogueDefaultEEEEEvvEEEEvNT_6ParamsE,"ax",@progbits
	.align	128
.text._ZN7cutlass13device_kernelINS_4conv6kernel13ConvUniversalINS1_16ConvProblemShapeILNS1_8OperatorE0ELi3EEENS1_10collective14CollectiveConvINS1_46MainloopSm90TmaGmmaWarpSpecializedImplicitGemmILS5_0ELi11ELi3EN4cute5tupleIJNSA_1CILi1EEESD_SD_EEENS1_36KernelImplicitTmaWarpSpecializedSm90ELi1EEENSB_IJNSC_ILi256EEENSC_ILi64EEENSB_IJNSC_ILi32EEEEEEEEENS_10bfloat16_tESM_NSA_8TiledMMAINSA_8MMA_AtomIJNSA_4SM904GMMA27MMA_64x64x16_F32BF16BF16_SSILNSQ_5MajorE0ELSS_0ELNSQ_7ScaleInE1ELST_1EEEEEENSA_6LayoutISE_NSB_IJNSC_ILi0EEESX_SX_EEEEENSB_IJNSA_10UnderscoreES10_S10_EEEEENS7_6detail26Sm90ImplicitGemmTileTraitsINSA_20SM90_TMA_LOAD_IM2COLENSA_14ComposedLayoutINSA_7SwizzleILi2ELi4ELi3EEENSA_18smem_ptr_flag_bitsILi16EEENSW_INSB_IJNSB_IJNSC_ILi8EEESJ_EEENSB_IJSJ_SD_EEENSB_IJSD_NSC_ILi11EEEEEEEEENSB_IJNSB_IJSJ_SH_EEENSB_IJSD_SX_EEENSB_IJSX_NSC_ILi8192EEEEEEEEEEEEEvEENS14_INSA_13SM90_TMA_LOADENS16_IS18_S1A_NSW_INSB_IJNSB_IJS1B_S1B_EEES1D_S1F_EEENSB_IJS1H_S1I_NSB_IJSX_NSC_ILi2048EEEEEEEEEEEEEvEEEENS_8epilogue10collective6detail29Sm90TmaWarpSpecializedAdapterINS20_15DefaultEpilogueISM_NSB_IJNSB_IJllllEEESD_SX_EEES25_NS1Z_6thread17LinearCombinationISM_Li1EffLNS26_9ScaleType4KindE0ELNS_15FloatRoundStyleE2ESM_EENS_4gemm15EpilogueDefaultEEEEEvvEEEEvNT_6ParamsE:
        .type           _ZN7cutlass13device_kernelINS_4conv6kernel13ConvUniversalINS1_16ConvProblemShapeILNS1_8OperatorE0ELi3EEENS1_10collective14CollectiveConvINS1_46MainloopSm90TmaGmmaWarpSpecializedImplicitGemmILS5_0ELi11ELi3EN4cute5tupleIJNSA_1CILi1EEESD_SD_EEENS1_36KernelImplicitTmaWarpSpecializedSm90ELi1EEENSB_IJNSC_ILi256EEENSC_ILi64EEENSB_IJNSC_ILi32EEEEEEEEENS_10bfloat16_tESM_NSA_8TiledMMAINSA_8MMA_AtomIJNSA_4SM904GMMA27MMA_64x64x16_F32BF16BF16_SSILNSQ_5MajorE0ELSS_0ELNSQ_7ScaleInE1ELST_1EEEEEENSA_6LayoutISE_NSB_IJNSC_ILi0EEESX_SX_EEEEENSB_IJNSA_10UnderscoreES10_S10_EEEEENS7_6detail26Sm90ImplicitGemmTileTraitsINSA_20SM90_TMA_LOAD_IM2COLENSA_14ComposedLayoutINSA_7SwizzleILi2ELi4ELi3EEENSA_18smem_ptr_flag_bitsILi16EEENSW_INSB_IJNSB_IJNSC_ILi8EEESJ_EEENSB_IJSJ_SD_EEENSB_IJSD_NSC_ILi11EEEEEEEEENSB_IJNSB_IJSJ_SH_EEENSB_IJSD_SX_EEENSB_IJSX_NSC_ILi8192EEEEEEEEEEEEEvEENS14_INSA_13SM90_TMA_LOADENS16_IS18_S1A_NSW_INSB_IJNSB_IJS1B_S1B_EEES1D_S1F_EEENSB_IJS1H_S1I_NSB_IJSX_NSC_ILi2048EEEEEEEEEEEEEvEEEENS_8epilogue10collective6detail29Sm90TmaWarpSpecializedAdapterINS20_15DefaultEpilogueISM_NSB_IJNSB_IJllllEEESD_SX_EEES25_NS1Z_6thread17LinearCombinationISM_Li1EffLNS26_9ScaleType4KindE0ELNS_15FloatRoundStyleE2ESM_EENS_4gemm15EpilogueDefaultEEEEEvvEEEEvNT_6ParamsE,@function
        .size           _ZN7cutlass13device_kernelINS_4conv6kernel13ConvUniversalINS1_16ConvProblemShapeILNS1_8OperatorE0ELi3EEENS1_10collective14CollectiveConvINS1_46MainloopSm90TmaGmmaWarpSpecializedImplicitGemmILS5_0ELi11ELi3EN4cute5tupleIJNSA_1CILi1EEESD_SD_EEENS1_36KernelImplicitTmaWarpSpecializedSm90ELi1EEENSB_IJNSC_ILi256EEENSC_ILi64EEENSB_IJNSC_ILi32EEEEEEEEENS_10bfloat16_tESM_NSA_8TiledMMAINSA_8MMA_AtomIJNSA_4SM904GMMA27MMA_64x64x16_F32BF16BF16_SSILNSQ_5MajorE0ELSS_0ELNSQ_7ScaleInE1ELST_1EEEEEENSA_6LayoutISE_NSB_IJNSC_ILi0EEESX_SX_EEEEENSB_IJNSA_10UnderscoreES10_S10_EEEEENS7_6detail26Sm90ImplicitGemmTileTraitsINSA_20SM90_TMA_LOAD_IM2COLENSA_14ComposedLayoutINSA_7SwizzleILi2ELi4ELi3EEENSA_18smem_ptr_flag_bitsILi16EEENSW_INSB_IJNSB_IJNSC_ILi8EEESJ_EEENSB_IJSJ_SD_EEENSB_IJSD_NSC_ILi11EEEEEEEEENSB_IJNSB_IJSJ_SH_EEENSB_IJSD_SX_EEENSB_IJSX_NSC_ILi8192EEEEEEEEEEEEEvEENS14_INSA_13SM90_TMA_LOADENS16_IS18_S1A_NSW_INSB_IJNSB_IJS1B_S1B_EEES1D_S1F_EEENSB_IJS1H_S1I_NSB_IJSX_NSC_ILi2048EEEEEEEEEEEEEvEEEENS_8epilogue10collective6detail29Sm90TmaWarpSpecializedAdapterINS20_15DefaultEpilogueISM_NSB_IJNSB_IJllllEEESD_SX_EEES25_NS1Z_6thread17LinearCombinationISM_Li1EffLNS26_9ScaleType4KindE0ELNS_15FloatRoundStyleE2ESM_EENS_4gemm15EpilogueDefaultEEEEEvvEEEEvNT_6ParamsE,(.L_x_261 - _ZN7cutlass13device_kernelINS_4conv6kernel13ConvUniversalINS1_16ConvProblemShapeILNS1_8OperatorE0ELi3EEENS1_10collective14CollectiveConvINS1_46MainloopSm90TmaGmmaWarpSpecializedImplicitGemmILS5_0ELi11ELi3EN4cute5tupleIJNSA_1CILi1EEESD_SD_EEENS1_36KernelImplicitTmaWarpSpecializedSm90ELi1EEENSB_IJNSC_ILi256EEENSC_ILi64EEENSB_IJNSC_ILi32EEEEEEEEENS_10bfloat16_tESM_NSA_8TiledMMAINSA_8MMA_AtomIJNSA_4SM904GMMA27MMA_64x64x16_F32BF16BF16_SSILNSQ_5MajorE0ELSS_0ELNSQ_7ScaleInE1ELST_1EEEEEENSA_6LayoutISE_NSB_IJNSC_ILi0EEESX_SX_EEEEENSB_IJNSA_10UnderscoreES10_S10_EEEEENS7_6detail26Sm90ImplicitGemmTileTraitsINSA_20SM90_TMA_LOAD_IM2COLENSA_14ComposedLayoutINSA_7SwizzleILi2ELi4ELi3EEENSA_18smem_ptr_flag_bitsILi16EEENSW_INSB_IJNSB_IJNSC_ILi8EEESJ_EEENSB_IJSJ_SD_EEENSB_IJSD_NSC_ILi11EEEEEEEEENSB_IJNSB_IJSJ_SH_EEENSB_IJSD_SX_EEENSB_IJSX_NSC_ILi8192EEEEEEEEEEEEEvEENS14_INSA_13SM90_TMA_LOADENS16_IS18_S1A_NSW_INSB_IJNSB_IJS1B_S1B_EEES1D_S1F_EEENSB_IJS1H_S1I_NSB_IJSX_NSC_ILi2048EEEEEEEEEEEEEvEEEENS_8epilogue10collective6detail29Sm90TmaWarpSpecializedAdapterINS20_15DefaultEpilogueISM_NSB_IJNSB_IJllllEEESD_SX_EEES25_NS1Z_6thread17LinearCombinationISM_Li1EffLNS26_9ScaleType4KindE0ELNS_15FloatRoundStyleE2ESM_EENS_4gemm15EpilogueDefaultEEEEEvvEEEEvNT_6ParamsE)
        .other          _ZN7cutlass13device_kernelINS_4conv6kernel13ConvUniversalINS1_16ConvProblemShapeILNS1_8OperatorE0ELi3EEENS1_10collective14CollectiveConvINS1_46MainloopSm90TmaGmmaWarpSpecializedImplicitGemmILS5_0ELi11ELi3EN4cute5tupleIJNSA_1CILi1EEESD_SD_EEENS1_36KernelImplicitTmaWarpSpecializedSm90ELi1EEENSB_IJNSC_ILi256EEENSC_ILi64EEENSB_IJNSC_ILi32EEEEEEEEENS_10bfloat16_tESM_NSA_8TiledMMAINSA_8MMA_AtomIJNSA_4SM904GMMA27MMA_64x64x16_F32BF16BF16_SSILNSQ_5MajorE0ELSS_0ELNSQ_7ScaleInE1ELST_1EEEEEENSA_6LayoutISE_NSB_IJNSC_ILi0EEESX_SX_EEEEENSB_IJNSA_10UnderscoreES10_S10_EEEEENS7_6detail26Sm90ImplicitGemmTileTraitsINSA_20SM90_TMA_LOAD_IM2COLENSA_14ComposedLayoutINSA_7SwizzleILi2ELi4ELi3EEENSA_18smem_ptr_flag_bitsILi16EEENSW_INSB_IJNSB_IJNSC_ILi8EEESJ_EEENSB_IJSJ_SD_EEENSB_IJSD_NSC_ILi11EEEEEEEEENSB_IJNSB_IJSJ_SH_EEENSB_IJSD_SX_EEENSB_IJSX_NSC_ILi8192EEEEEEEEEEEEEvEENS14_INSA_13SM90_TMA_LOADENS16_IS18_S1A_NSW_INSB_IJNSB_IJS1B_S1B_EEES1D_S1F_EEENSB_IJS1H_S1I_NSB_IJSX_NSC_ILi2048EEEEEEEEEEEEEvEEEENS_8epilogue10collective6detail29Sm90TmaWarpSpecializedAdapterINS20_15DefaultEpilogueISM_NSB_IJNSB_IJllllEEESD_SX_EEES25_NS1Z_6thread17LinearCombinationISM_Li1EffLNS26_9ScaleType4KindE0ELNS_15FloatRoundStyleE2ESM_EENS_4gemm15EpilogueDefaultEEEEEvvEEEEvNT_6ParamsE,@"STO_CUDA_ENTRY STV_DEFAULT"
_ZN7cutlass13device_kernelINS_4conv6kernel13ConvUniversalINS1_16ConvProblemShapeILNS1_8OperatorE0ELi3EEENS1_10collective14CollectiveConvINS1_46MainloopSm90TmaGmmaWarpSpecializedImplicitGemmILS5_0ELi11ELi3EN4cute5tupleIJNSA_1CILi1EEESD_SD_EEENS1_36KernelImplicitTmaWarpSpecializedSm90ELi1EEENSB_IJNSC_ILi256EEENSC_ILi64EEENSB_IJNSC_ILi32EEEEEEEEENS_10bfloat16_tESM_NSA_8TiledMMAINSA_8MMA_AtomIJNSA_4SM904GMMA27MMA_64x64x16_F32BF16BF16_SSILNSQ_5MajorE0ELSS_0ELNSQ_7ScaleInE1ELST_1EEEEEENSA_6LayoutISE_NSB_IJNSC_ILi0EEESX_SX_EEEEENSB_IJNSA_10UnderscoreES10_S10_EEEEENS7_6detail26Sm90ImplicitGemmTileTraitsINSA_20SM90_TMA_LOAD_IM2COLENSA_14ComposedLayoutINSA_7SwizzleILi2ELi4ELi3EEENSA_18smem_ptr_flag_bitsILi16EEENSW_INSB_IJNSB_IJNSC_ILi8EEESJ_EEENSB_IJSJ_SD_EEENSB_IJSD_NSC_ILi11EEEEEEEEENSB_IJNSB_IJSJ_SH_EEENSB_IJSD_SX_EEENSB_IJSX_NSC_ILi8192EEEEEEEEEEEEEvEENS14_INSA_13SM90_TMA_LOADENS16_IS18_S1A_NSW_INSB_IJNSB_IJS1B_S1B_EEES1D_S1F_EEENSB_IJS1H_S1I_NSB_IJSX_NSC_ILi2048EEEEEEEEEEEEEvEEEENS_8epilogue10collective6detail29Sm90TmaWarpSpecializedAdapterINS20_15DefaultEpilogueISM_NSB_IJNSB_IJllllEEESD_SX_EEES25_NS1Z_6thread17LinearCombinationISM_Li1EffLNS26_9ScaleType4KindE0ELNS_15FloatRoundStyleE2ESM_EENS_4gemm15EpilogueDefaultEEEEEvvEEEEvNT_6ParamsE:
[----:B------:R-:W-:Y:S01]  /*0000*/  LDC R1, c[0x0][0x28] ;  /* 0x00000a00ff017b82 */ /* 0x000fe20000000800 */
[----:B------:R-:W0:Y:S01]  /*0010*/  S2R R9, SR_TID.X ;  /* 0x0000000000097919 */ /* 0x000e220000002100 */
[----:B------:R-:W-:Y:S01]  /*0020*/  ELECT P0, URZ, PT ;  /* 0x00000000003f782f */ /* 0x000fe20003800000 */
[----:B------:R-:W-:Y:S01]  /*0030*/  BSSY B0, `(.L_x_0) ;  /* 0x000000f000007945 */ /* 0x000fe20003800000 */
[--C-:B0-----:R-:W-:Y:S02]  /*0040*/  SHF.R.U32.HI R0, RZ, 0x5, R9.reuse ;  /* 0x00000005ff007819 */ /* 0x101fe40000011609 */
[----:B------:R-:W-:-:S03]  /*0050*/  SHF.R.U32.HI R3, RZ, 0x7, R9 ;  /* 0x00000007ff037819 */ /* 0x000fc60000011609 */
[----:B------:R-:W0:Y:S04]  /*0060*/  SHFL.IDX PT, R2, R0, RZ, 0x1f ;  /* 0x00001fff00027589 */ /* 0x000e2800000e0000 */
[----:B------:R1:W2:Y:S01]  /*0070*/  SHFL.IDX PT, R7, R3, RZ, 0x1f ;  /* 0x00001fff03077589 */ /* 0x0002a200000e0000 */
[----:B0-----:R-:W-:-:S13]  /*0080*/  ISETP.NE.OR P0, PT, R2, RZ, !P0 ;  /* 0x000000ff0200720c */ /* 0x001fda0004705670 */
[----:B-12---:R-:W-:Y:S05]  /*0090*/  @P0 BRA `(.L_x_1) ;  /* 0x0000000000200947 */ /* 0x006fea0003800000 */
[----:B------:R-:W-:Y:S02]  /*00a0*/  ULDC.64 UR4, c[0x0][0x198] ;  /* 0x0000660000047ab9 */ /* 0x000fe40000000a00 */
[----:B------:R-:W-:Y:S02]  /*00b0*/  UIADD3 UR6, UP0, UR4, 0xf0, URZ ;  /* 0x000000f004067890 */ /* 0x000fe4000ff1e03f */
[----:B------:R-:W-:Y:S02]  /*00c0*/  UIADD3 UR4, UP1, UR4, 0x270, URZ ;  /* 0x0000027004047890 */ /* 0x000fe4000ff3e03f */
[----:B------:R-:W-:Y:S02]  /*00d0*/  UIADD3.X UR7, URZ, UR5, URZ, UP0, !UPT ;  /* 0x000000053f077290 */ /* 0x000fe400087fe43f */
[----:B------:R-:W-:-:S07]  /*00e0*/  UIADD3.X UR5, URZ, UR5, URZ, UP1, !UPT ;  /* 0x000000053f057290 */ /* 0x000fce0008ffe43f */
[----:B------:R0:W-:Y:S02]  /*00f0*/  UTMACCTL.PF [UR6] ;  /* 0x00000000060079b9 */ /* 0x0001e40008040000 */
[----:B------:R0:W-:Y:S02]  /*0100*/  UTMACCTL.PF [UR4] ;  /* 0x00000000040079b9 */ /* 0x0001e40008040000 */
[----:B0-----:R-:W-:Y:S01]  /*0110*/  NOP ;  /* 0x0000000000007918 */ /* 0x001fe20000000000 */
.L_x_1:
[----:B------:R-:W-:Y:S05]  /*0120*/  BSYNC B0 ;  /* 0x0000000000007941 */ /* 0x000fea0003800000 */
.L_x_0:
[----:B------:R-:W0:Y:S01]  /*0130*/  SHFL.IDX PT, R0, R0, RZ, 0x1f ;  /* 0x00001fff00007589 */ /* 0x000e2200000e0000 */
[----:B------:R-:W-:-:S04]  /*0140*/  SHF.R.S32.HI R3, RZ, 0x1f, R2 ;  /* 0x0000001fff037819 */ /* 0x000fc80000011402 */
[----:B------:R-:W-:Y:S02]  /*0150*/  LEA.HI R3, R3, R2, RZ, 0x2 ;  /* 0x0000000203037211 */ /* 0x000fe400078f10ff */
[----:B0-----:R-:W-:-:S13]  /*0160*/  ISETP.NE.AND P0, PT, R0, RZ, PT ;  /* 0x000000ff0000720c */ /* 0x001fda0003f05270 */
[----:B------:R-:W-:Y:S05]  /*0170*/  @P0 BRA `(.L_x_2) ;  /* 0x00000000009c0947 */ /* 0x000fea0003800000 */
[----:B------:R-:W-:Y:S01]  /*0180*/  ELECT P0, URZ, PT ;  /* 0x00000000003f782f */ /* 0x000fe20003800000 */
[----:B------:R-:W-:-:S12]  /*0190*/  BSSY B0, `(.L_x_2) ;  /* 0x0000025000007945 */ /* 0x000fd80003800000 */
[----:B------:R-:W-:Y:S05]  /*01a0*/  @!P0 BRA `(.L_x_3) ;  /* 0x00000000008c8947 */ /* 0x000fea0003800000 */
[----:B------:R-:W0:Y:S01]  /*01b0*/  S2UR UR8, SR_CgaCtaId ;  /* 0x00000000000879c3 */ /* 0x000e220000008800 */
[----:B------:R-:W-:Y:S01]  /*01c0*/  UMOV UR4, 0x400 ;  /* 0x0000040000047882 */ /* 0x000fe20000000000 */
[----:B------:R-:W-:Y:S01]  /*01d0*/  UMOV UR5, 0x1 ;  /* 0x0000000100057882 */ /* 0x000fe20000000000 */
[----:B------:R-:W-:Y:S02]  /*01e0*/  UMOV UR6, 0x80 ;  /* 0x0000008000067882 */ /* 0x000fe40000000000 */
[----:B------:R-:W-:-:S04]  /*01f0*/  UIADD3 UR6, -UR6, 0x100000, URZ ;  /* 0x0010000006067890 */ /* 0x000fc8000fffe13f */
[----:B------:R-:W-:Y:S02]  /*0200*/  USHF.L.U32 UR7, UR6, 0xb, URZ ;  /* 0x0000000b06077899 */ /* 0x000fe4000800063f */
[----:B------:R-:W-:Y:S02]  /*0210*/  USHF.L.U32 UR6, UR6, 0x1, URZ ;  /* 0x0000000106067899 */ /* 0x000fe4000800063f */
[----:B0-----:R-:W-:Y:S02]  /*0220*/  ULEA UR8, UR8, UR4, 0x18 ;  /* 0x0000000408087291 */ /* 0x001fe4000f8ec03f */
[----:B------:R-:W-:-:S04]  /*0230*/  UIADD3 UR4, -UR5, 0x100000, URZ ;  /* 0x0010000005047890 */ /* 0x000fc8000fffe13f */
[----:B------:R-:W-:Y:S02]  /*0240*/  USHF.L.U32 UR5, UR4, 0xb, URZ ;  /* 0x0000000b04057899 */ /* 0x000fe4000800063f */
[----:B------:R-:W-:Y:S01]  /*0250*/  USHF.L.U32 UR4, UR4, 0x1, URZ ;  /* 0x0000000104047899 */ /* 0x000fe2000800063f */
[----:B------:R-:W0:Y:S11]  /*0260*/  FENCE.VIEW.ASYNC.S ;  /* 0x00000000000073c6 */ /* 0x000e360000000000 */
[----:B0-----:R0:W1:Y:S01]  /*0270*/  SYNCS.EXCH.64 URZ, [UR8+0x37000], UR4 ;  /* 0x03700004083f75b2 */ /* 0x0010620008000100 */
[----:B------:R0:W2:Y:S01]  /*0280*/  SYNCS.EXCH.64 URZ, [UR8+0x37058], UR6 ;  /* 0x03705806083f75b2 */ /* 0x0000a20008000100 */
[----:B------:R0:W3:Y:S01]  /*0290*/  SYNCS.EXCH.64 URZ, [UR8+0x37008], UR4 ;  /* 0x03700804083f75b2 */ /* 0x0000e20008000100 */
[----:B------:R0:W4:Y:S01]  /*02a0*/  SYNCS.EXCH.64 URZ, [UR8+0x37060], UR6 ;  /* 0x03706006083f75b2 */ /* 0x0001220008000100 */
[----:B------:R0:W0:Y:S01]  /*02b0*/  SYNCS.EXCH.64 URZ, [UR8+0x37010], UR4 ;  /* 0x03701004083f75b2 */ /* 0x0000220008000100 */
        /* <DEDUP_REMOVED lines=17> */
[----:B------:R-:W-:Y:S01]  /*03d0*/  NOP ;  /* 0x0000000000007918 */ /* 0x000fe20000000000 */
.L_x_3:
[----:B0-----:R-:W-:Y:S05]  /*03e0*/  BSYNC B0 ;  /* 0x0000000000007941 */ /* 0x001fea0003800000 */
.L_x_2:
[----:B------:R-:W-:Y:S01]  /*03f0*/  ULDC.64 UR4, c[0x0][0x618] ;  /* 0x0001860000047ab9 */ /* 0x000fe20000000a00 */
[----:B------:R-:W-:Y:S01]  /*0400*/  LOP3.LUT R3, R3, 0xfffffffc, RZ, 0xc0, !PT ;  /* 0xfffffffc03037812 */ /* 0x000fe200078ec0ff */
[----:B------:R-:W-:Y:S01]  /*0410*/  NOP ;  /* 0x0000000000007918 */ /* 0x000fe20000000000 */
[----:B------:R-:W-:Y:S01]  /*0420*/  ISETP.NE.U32.AND P0, PT, RZ, UR4, PT ;  /* 0x00000004ff007c0c */ /* 0x000fe2000bf05070 */
[----:B------:R-:W-:Y:S01]  /*0430*/  NOP ;  /* 0x0000000000007918 */ /* 0x000fe20000000000 */
[----:B------:R-:W-:Y:S01]  /*0440*/  SHF.R.S32.HI R0, RZ, 0x1f, R9 ;  /* 0x0000001fff007819 */ /* 0x000fe20000011409 */
[----:B------:R-:W-:Y:S01]  /*0450*/  IMAD.IADD R6, R2, 0x1, -R3 ;  /* 0x0000000102067824 */ /* 0x000fe200078e0a03 */
[----:B-1234-:R-:W-:Y:S01]  /*0460*/  BAR.SYNC.DEFER_BLOCKING 0x0 ;  /* 0x0000000000007b1d */ /* 0x01efe20000010000 */
[----:B------:R-:W-:Y:S02]  /*0470*/  ISETP.NE.AND.EX P0, PT, RZ, UR5, PT, P0 ;  /* 0x00000005ff007c0c */ /* 0x000fe4000bf05300 */
[----:B------:R-:W-:-:S02]  /*0480*/  LEA.HI R0, R0, R9, RZ, 0x7 ;  /* 0x0000000900007211 */ /* 0x000fc400078f38ff */
[C---:B------:R-:W-:Y:S01]  /*0490*/  LOP3.LUT P1, RZ, R7.reuse, R6, RZ, 0xfc, !PT ;  /* 0x0000000607ff7212 */ /* 0x040fe2000782fcff */
[----:B------:R-:W-:Y:S01]  /*04a0*/  ULDC.64 UR12, c[0x0][0x208] ;  /* 0x00008200000c7ab9 */ /* 0x000fe20000000a00 */
[----:B------:R-:W-:Y:S02]  /*04b0*/  LOP3.LUT R0, R0, 0xffffff80, RZ, 0xc0, !PT ;  /* 0xffffff8000007812 */ /* 0x000fe400078ec0ff */
[----:B------:R-:W-:Y:S02]  /*04c0*/  ISETP.NE.AND P2, PT, R7, 0x1, PT ;  /* 0x000000010700780c */ /* 0x000fe40003f45270 */
[----:B------:R-:W-:Y:S01]  /*04d0*/  SEL R2, RZ, 0x1, P1 ;  /* 0x00000001ff027807 */ /* 0x000fe20000800000 */
[----:B------:R-:W-:-:S03]  /*04e0*/  IMAD.IADD R0, R9, 0x1, -R0 ;  /* 0x0000000109007824 */ /* 0x000fc600078e0a00 */
[----:B------:R-:W-:Y:S01]  /*04f0*/  SEL R2, R2, 0x2, P2 ;  /* 0x0000000202027807 */ /* 0x000fe20001000000 */
[----:B------:R-:W-:Y:S06]  /*0500*/  @!P0 BRA `(.L_x_4) ;  /* 0x00000000001c8947 */ /* 0x000fec0003800000 */
[----:B------:R-:W0:Y:S02]  /*0510*/  LDC.64 R4, c[0x0][0x618] ;  /* 0x00018600ff047b82 */ /* 0x000e240000000a00 */
[----:B0-----:R-:W2:Y:S02]  /*0520*/  LDG.E.64 R4, desc[UR12][R4.64] ;  /* 0x0000000c04047981 */ /* 0x001ea4000c1e1b00 */
[----:B--2---:R-:W-:-:S04]  /*0530*/  ISETP.NE.U32.AND P0, PT, R4, RZ, PT ;  /* 0x000000ff0400720c */ /* 0x004fc80003f05070 */
[----:B------:R-:W-:-:S13]  /*0540*/  ISETP.NE.AND.EX P0, PT, R5, RZ, PT, P0 ;  /* 0x000000ff0500720c */ /* 0x000fda0003f05300 */
[----:B------:R-:W-:Y:S05]  /*0550*/  @!P0 BRA `(.L_x_4) ;  /* 0x0000000000088947 */ /* 0x000fea0003800000 */
[----:B------:R2:W5:Y:S01]  /*0560*/  LD.E R11, desc[UR12][R4.64] ;  /* 0x0000000c040b7980 */ /* 0x000562000c101900 */
[----:B------:R-:W-:Y:S05]  /*0570*/  BRA `(.L_x_5) ;  /* 0x0000000000207947 */ /* 0x000fea0003800000 */
.L_x_4:
[----:B------:R-:W-:Y:S02]  /*0580*/  ULDC.64 UR4, c[0x0][0x608] ;  /* 0x0001820000047ab9 */ /* 0x000fe40000000a00 */
[----:B------:R-:W-:-:S04]  /*0590*/  ISETP.NE.U32.AND P0, PT, RZ, UR4, PT ;  /* 0x00000004ff007c0c */ /* 0x000fc8000bf05070 */
[----:B------:R-:W-:-:S13]  /*05a0*/  ISETP.NE.AND.EX P0, PT, RZ, UR5, PT, P0 ;  /* 0x00000005ff007c0c */ /* 0x000fda000bf05300 */
[----:B------:R-:W-:Y:S05]  /*05b0*/  @!P0 BRA `(.L_x_6) ;  /* 0x00000000000c8947 */ /* 0x000fea0003800000 */
[----:B------:R-:W0:Y:S02]  /*05c0*/  LDC.64 R4, c[0x0][0x608] ;  /* 0x00018200ff047b82 */ /* 0x000e240000000a00 */
[----:B0-----:R0:W5:Y:S01]  /*05d0*/  LDG.E R11, desc[UR12][R4.64] ;  /* 0x0000000c040b7981 */ /* 0x001162000c1e1900 */
[----:B------:R-:W-:Y:S05]  /*05e0*/  BRA `(.L_x_5) ;  /* 0x0000000000047947 */ /* 0x000fea0003800000 */
.L_x_6:
[----:B------:R-:W1:Y:S02]  /*05f0*/  LDC R11, c[0x0][0x600] ;  /* 0x00018000ff0b7b82 */ /* 0x000e640000000800 */
.L_x_5:
[----:B------:R-:W-:Y:S02]  /*0600*/  ULDC.64 UR4, c[0x0][0x620] ;  /* 0x0001880000047ab9 */ /* 0x000fe40000000a00 */
[----:B------:R-:W-:-:S04]  /*0610*/  ISETP.NE.U32.AND P0, PT, RZ, UR4, PT ;  /* 0x00000004ff007c0c */ /* 0x000fc8000bf05070 */
[----:B------:R-:W-:-:S13]  /*0620*/  ISETP.NE.AND.EX P0, PT, RZ, UR5, PT, P0 ;  /* 0x00000005ff007c0c */ /* 0x000fda000bf05300 */
[----:B------:R-:W-:Y:S05]  /*0630*/  @!P0 BRA `(.L_x_7) ;  /* 0x00000000001c8947 */ /* 0x000fea0003800000 */
[----:B0-2---:R-:W0:Y:S02]  /*0640*/  LDC.64 R4, c[0x0][0x620] ;  /* 0x00018800ff047b82 */ /* 0x005e240000000a00 */
[----:B0-----:R-:W2:Y:S02]  /*0650*/  LDG.E.64 R4, desc[UR12][R4.64] ;  /* 0x0000000c04047981 */ /* 0x001ea4000c1e1b00 */
[----:B--2---:R-:W-:-:S04]  /*0660*/  ISETP.NE.U32.AND P0, PT, R4, RZ, PT ;  /* 0x000000ff0400720c */ /* 0x004fc80003f05070 */
[----:B------:R-:W-:-:S13]  /*0670*/  ISETP.NE.AND.EX P0, PT, R5, RZ, PT, P0 ;  /* 0x000000ff0500720c */ /* 0x000fda0003f05300 */
[----:B------:R-:W-:Y:S05]  /*0680*/  @!P0 BRA `(.L_x_7) ;  /* 0x0000000000088947 */ /* 0x000fea0003800000 */
[----:B------:R0:W5:Y:S01]  /*0690*/  LD.E R14, desc[UR12][R4.64] ;  /* 0x0000000c040e7980 */ /* 0x000162000c101900 */
[----:B------:R-:W-:Y:S05]  /*06a0*/  BRA `(.L_x_8) ;  /* 0x0000000000207947 */ /* 0x000fea0003800000 */
.L_x_7:
[----:B------:R-:W-:Y:S02]  /*06b0*/  ULDC.64 UR4, c[0x0][0x610] ;  /* 0x0001840000047ab9 */ /* 0x000fe40000000a00 */
[----:B------:R-:W-:-:S04]  /*06c0*/  ISETP.NE.U32.AND P0, PT, RZ, UR4, PT ;  /* 0x00000004ff007c0c */ /* 0x000fc8000bf05070 */
[----:B------:R-:W-:-:S13]  /*06d0*/  ISETP.NE.AND.EX P0, PT, RZ, UR5, PT, P0 ;  /* 0x00000005ff007c0c */ /* 0x000fda000bf05300 */
[----:B------:R-:W-:Y:S05]  /*06e0*/  @!P0 BRA `(.L_x_9) ;  /* 0x00000000000c8947 */ /* 0x000fea0003800000 */
[----:B------:R-:W3:Y:S02]  /*06f0*/  LDC.64 R14, c[0x0][0x610] ;  /* 0x00018400ff0e7b82 */ /* 0x000ee40000000a00 */
[----:B---3--:R4:W5:Y:S01]  /*0700*/  LDG.E R14, desc[UR12][R14.64] ;  /* 0x0000000c0e0e7981 */ /* 0x008962000c1e1900 */
[----:B------:R-:W-:Y:S05]  /*0710*/  BRA `(.L_x_8) ;  /* 0x0000000000047947 */ /* 0x000fea0003800000 */
.L_x_9:
[----:B------:R-:W3:Y:S02]  /*0720*/  LDC R14, c[0x0][0x604] ;  /* 0x00018100ff0e7b82 */ /* 0x000ee40000000800 */
.L_x_8:
[----:B------:R-:W1:Y:S01]  /*0730*/  LDC R3, c[0x0][0x3e8] ;  /* 0x0000fa00ff037b82 */ /* 0x000e620000000800 */
[----:B------:R-:W-:Y:S01]  /*0740*/  ULDC UR4, c[0x0][0x3dc] ;  /* 0x0000f70000047ab9 */ /* 0x000fe20000000800 */
[----:B------:R-:W-:Y:S01]  /*0750*/  ISETP.NE.AND P0, PT, R7, RZ, PT ;  /* 0x000000ff0700720c */ /* 0x000fe20003f05270 */
[----:B------:R-:W-:Y:S01]  /*0760*/  UIADD3 UR4, UR4, 0x1f, URZ ;  /* 0x0000001f04047890 */ /* 0x000fe2000fffe03f */
[----:B------:R-:W-:-:S03]  /*0770*/  ULDC.64 UR6, c[0x0][0x3e0] ;  /* 0x0000f80000067ab9 */ /* 0x000fc60000000a00 */
[----:B------:R-:W-:Y:S02]  /*0780*/  USHF.R.S32.HI UR5, URZ, 0x1f, UR4 ;  /* 0x0000001f3f057899 */ /* 0x000fe40008011404 */
[----:B------:R-:W-:Y:S02]  /*0790*/  UIMAD UR6, UR7, UR6, URZ ;  /* 0x00000006070672a4 */ /* 0x000fe4000f8e023f */
[----:B------:R-:W-:-:S04]  /*07a0*/  ULEA.HI UR5, UR5, UR4, URZ, 0x5 ;  /* 0x0000000405057291 */ /* 0x000fc8000f8f283f */
[----:B------:R-:W-:Y:S01]  /*07b0*/  USHF.R.S32.HI UR15, URZ, 0x5, UR5 ;  /* 0x000000053f0f7899 */ /* 0x000fe20008011405 */
[----:B-1----:R-:W-:-:S05]  /*07c0*/  IMAD R3, R3, UR6, RZ ;  /* 0x0000000603037c24 */ /* 0x002fca000f8e02ff */
[----:B------:R-:W-:Y:S01]  /*07d0*/  IMAD R3, R3, UR15, RZ ;  /* 0x0000000f03037c24 */ /* 0x000fe2000f8e02ff */
[----:B------:R-:W-:Y:S06]  /*07e0*/  @!P0 BRA `(.L_x_10) ;  /* 0x000000b000b48947 */ /* 0x000fec0003800000 */
[----:B------:R-:W-:-:S13]  /*07f0*/  ISETP.NE.AND P0, PT, R7, 0x1, PT ;  /* 0x000000010700780c */ /* 0x000fda0003f05270 */
[----:B------:R-:W-:Y:S05]  /*0800*/  @P0 EXIT ;  /* 0x000000000000094d */ /* 0x000fea0003800000 */
[----:B------:R-:W-:Y:S01]  /*0810*/  ISETP.GE.AND P0, PT, R3, 0x1, PT ;  /* 0x000000010300780c */ /* 0x000fe20003f06270 */
[----:B------:R-:W-:Y:S01]  /*0820*/  UMOV UR4, URZ ;  /* 0x0000003f00047c82 */ /* 0x000fe20008000000 */
[----:B------:R-:W-:Y:S02]  /*0830*/  CS2R R54, SRZ ;  /* 0x0000000000367805 */ /* 0x000fe4000001ff00 */
[----:B------:R-:W-:Y:S02]  /*0840*/  CS2R R120, SRZ ;  /* 0x0000000000787805 */ /* 0x000fe4000001ff00 */
[----:B------:R-:W-:Y:S02]  /*0850*/  CS2R R122, SRZ ;  /* 0x00000000007a7805 */ /* 0x000fe4000001ff00 */
[----:B------:R-:W-:Y:S02]  /*0860*/  CS2R R124, SRZ ;  /* 0x00000000007c7805 */ /* 0x000fe4000001ff00 */
[----:B------:R-:W-:-:S02]  /*0870*/  CS2R R126, SRZ ;  /* 0x00000000007e7805 */ /* 0x000fc4000001ff00 */
[----:B------:R-:W-:Y:S02]  /*0880*/  CS2R R128, SRZ ;  /* 0x0000000000807805 */ /* 0x000fe4000001ff00 */
        /* <DEDUP_REMOVED lines=57> */
[----:B------:R-:W-:Y:S01]  /*0c20*/  CS2R R52, SRZ ;  /* 0x0000000000347805 */ /* 0x000fe2000001ff00 */
[----:B------:R-:W-:Y:S06]  /*0c30*/  @!P0 BRA `(.L_x_11) ;  /* 0x0000000000e08947 */ /* 0x000fec0003800000 */
[----:B0-2---:R-:W-:-:S04]  /*0c40*/  LOP3.LUT R4, R2, 0x1, RZ, 0xfc, !PT ;  /* 0x0000000102047812 */ /* 0x005fc800078efcff */
[----:B------:R-:W-:-:S13]  /*0c50*/  ISETP.NE.AND P1, PT, R4, 0x3, PT ;  /* 0x000000030400780c */ /* 0x000fda0003f25270 */
[----:B------:R-:W-:Y:S05]  /*0c60*/  @!P1 BRA `(.L_x_12) ;  /* 0x0000000000049947 */ /* 0x000fea0003800000 */
[----:B------:R-:W-:Y:S01]  /*0c70*/  BPT.TRAP 0x1 ;  /* 0x000000040000795c */ /* 0x000fe20000300000 */
.L_x_12:
[----:B------:R-:W0:Y:S01]  /*0c80*/  S2UR UR5, SR_CgaCtaId ;  /* 0x00000000000579c3 */ /* 0x000e220000008800 */
[----:B------:R-:W-:Y:S01]  /*0c90*/  SHF.L.U32 R4, RZ, 0x1f, RZ ;  /* 0x0000001fff047819 */ /* 0x000fe200000006ff */
[----:B------:R-:W-:Y:S02]  /*0ca0*/  UMOV UR4, 0x400 ;  /* 0x0000040000047882 */ /* 0x000fe40000000000 */
[----:B0-----:R-:W-:-:S12]  /*0cb0*/  ULEA UR4, UR5, UR4, 0x18 ;  /* 0x0000000405047291 */ /* 0x001fd8000f8ec03f */
.L_x_13:
[----:B0-----:R-:W-:-:S04]  /*0cc0*/  IMAD.U32 R5, RZ, RZ, UR4 ;  /* 0x00000004ff057e24 */ /* 0x001fc8000f8e00ff */
[----:B------:R0:W1:Y:S03]  /*0cd0*/  SYNCS.PHASECHK.TRANS64.TRYWAIT P1, [R5+URZ+0x37000], R4 ;  /* 0x03700004050075a7 */ /* 0x000066000802017f */
[----:B-1----:R-:W-:Y:S05]  /*0ce0*/  @!P1 NANOSLEEP.SYNCS 0x989680 ;  /* 0x009896800000995d */ /* 0x002fea0003900000 */
[----:B------:R-:W1:Y:S02]  /*0cf0*/  @!P1 SYNCS.PHASECHK.TRANS64 P1, [R5+URZ+0x37000], R4 ;  /* 0x03700004050095a7 */ /* 0x000e64000802007f */
[----:B-1----:R-:W-:Y:S05]  /*0d00*/  @!P1 BRA `(.L_x_13) ;  /* 0xfffffffc00ec9947 */ /* 0x002fea000383ffff */
[----:B------:R-:W-:Y:S01]  /*0d10*/  UIADD3 UR5, UR4, 0x2c000, URZ ;  /* 0x0002c00004057890 */ /* 0x000fe2000fffe03f */
[----:B------:R-:W-:Y:S01]  /*0d20*/  WARPGROUP.ARRIVE ;  /* 0x00000000000079c5 */ /* 0x000fe20000000000 */
[----:B------:R-:W-:Y:S02]  /*0d30*/  USHF.R.U32.HI UR4, URZ, 0x4, UR4 ;  /* 0x000000043f047899 */ /* 0x000fe40008011604 */
[----:B------:R-:W-:Y:S02]  /*0d40*/  USHF.R.U32.HI UR5, URZ, 0x4, UR5 ;  /* 0x000000043f057899 */ /* 0x000fe40008011605 */
[----:B------:R-:W-:Y:S02]  /*0d50*/  ULOP3.LUT UR4, UR4, 0x3fff, URZ, 0xc0, !UPT ;  /* 0x00003fff04047892 */ /* 0x000fe4000f8ec03f */
[----:B------:R-:W-:Y:S02]  /*0d60*/  ULOP3.LUT UR5, UR5, 0x3fff, URZ, 0xc0, !UPT ;  /* 0x00003fff05057892 */ /* 0x000fe4000f8ec03f */
[----:B------:R-:W-:-:S02]  /*0d70*/  ULOP3.LUT UR11, UR4, 0x10000, URZ, 0xfc, !UPT ;  /* 0x00010000040b7892 */ /* 0x000fc4000f8efc3f */
[----:B------:R-:W-:Y:S02]  /*0d80*/  ULOP3.LUT UR14, UR5, 0x10000, URZ, 0xfc, !UPT ;  /* 0x00010000050e7892 */ /* 0x000fe4000f8efc3f */
[----:B------:R-:W-:Y:S02]  /*0d90*/  UIADD3 UR8, UR11, 0x100, URZ ;  /* 0x000001000b087890 */ /* 0x000fe4000fffe03f */
[----:B------:R-:W-:Y:S02]  /*0da0*/  UIADD3 UR9, UR11, 0x200, URZ ;  /* 0x000002000b097890 */ /* 0x000fe4000fffe03f */
[----:B------:R-:W-:Y:S01]  /*0db0*/  UMOV UR4, UR11 ;  /* 0x0000000b00047c82 */ /* 0x000fe20008000000 */
[----:B------:R-:W-:Y:S01]  /*0dc0*/  UMOV UR5, 0x80000020 ;  /* 0x8000002000057882 */ /* 0x000fe20000000000 */
[----:B------:R-:W-:Y:S01]  /*0dd0*/  UMOV UR6, UR14 ;  /* 0x0000000e00067c82 */ /* 0x000fe20008000000 */
[----:B------:R-:W-:Y:S01]  /*0de0*/  UMOV UR7, 0x80000020 ;  /* 0x8000002000077882 */ /* 0x000fe20000000000 */
[----:B------:R-:W-:Y:S01]  /*0df0*/  UIADD3 UR10, UR11, 0x300, URZ ;  /* 0x000003000b0a7890 */ /* 0x000fe2000fffe03f */
[----:B------:R-:W-:Y:S01]  /*0e00*/  HGMMA.64x64x16.F32.BF16 R120, gdesc[UR4], RZ, !UPT ;  /* 0x00e00000047879f0 */ /* 0x000fe2000c7018ff */
        /* <DEDUP_REMOVED lines=12> */
[----:B------:R-:W-:-:S02]  /*0ed0*/  UIADD3 UR4, UR11, 0x2, URZ ;  /* 0x000000020b047890 */ /* 0x000fc4000fffe03f */
[----:B------:R-:W-:Y:S01]  /*0ee0*/  UIADD3 UR6, UR14, 0x2, URZ ;  /* 0x000000020e067890 */ /* 0x000fe2000fffe03f */
[----:B------:R-:W-:Y:S01]  /*0ef0*/  UMOV UR5, 0x80000020 ;  /* 0x8000002000057882 */ /* 0x000fe20000000000 */
[----:B------:R-:W-:-:S07]  /*0f00*/  UMOV UR7, 0x80000020 ;  /* 0x8000002000077882 */ /* 0x000fce0000000000 */
[----:B------:R-:W-:Y:S01]  /*0f10*/  HGMMA.64x64x16.F32.BF16 R120, gdesc[UR4], R120 ;  /* 0x00e00000047879f0 */ /* 0x000fe20008701878 */
[----:B------:R-:W-:Y:S01]  /*0f20*/  UMOV UR4, UR8 ;  /* 0x0000000800047c82 */ /* 0x000fe20008000000 */
[----:B------:R-:W-:Y:S02]  /*0f30*/  UMOV UR5, 0x80000020 ;  /* 0x8000002000057882 */ /* 0x000fe40000000000 */
[----:B------:R-:W-:Y:S01]  /*0f40*/  HGMMA.64x64x16.F32.BF16 R88, gdesc[UR4], R88 ;  /* 0x00e00000045879f0 */ /* 0x000fe20008701858 */
[----:B------:R-:W-:Y:S01]  /*0f50*/  UMOV UR4, UR9 ;  /* 0x0000000900047c82 */ /* 0x000fe20008000000 */
[----:B------:R-:W-:Y:S02]  /*0f60*/  UMOV UR5, 0x80000020 ;  /* 0x8000002000057882 */ /* 0x000fe40000000000 */
[----:B------:R-:W-:Y:S01]  /*0f70*/  HGMMA.64x64x16.F32.BF16 R56, gdesc[UR4], R56 ;  /* 0x00e00000043879f0 */ /* 0x000fe20008701838 */
[----:B------:R-:W-:Y:S01]  /*0f80*/  UMOV UR4, UR10 ;  /* 0x0000000a00047c82 */ /* 0x000fe20008000000 */
[----:B------:R-:W-:-:S02]  /*0f90*/  UMOV UR5, 0x80000020 ;  /* 0x8000002000057882 */ /* 0x000fc40000000000 */
[----:B------:R-:W-:Y:S01]  /*0fa0*/  HGMMA.64x64x16.F32.BF16 R24, gdesc[UR4], R24, gsb0 ;  /* 0x00e00000041879f0 */ /* 0x000fe20008001818 */
[----:B------:R-:W-:-:S05]  /*0fb0*/  UMOV UR4, 0x1 ;  /* 0x0000000100047882 */ /* 0x000fca0000000000 */
.L_x_11:
[----:B0-2---:R-:W-:-:S05]  /*0fc0*/  VIMNMX R4, R3, 0x1, PT ;  /* 0x0000000103047848 */ /* 0x005fca0003fe0100 */
[----:B------:R-:W-:-:S05]  /*0fd0*/  IMAD.IADD R3, R3, 0x1, -R4 ;  /* 0x0000000103037824 */ /* 0x000fca00078e0a04 */
[----:B------:R-:W-:-:S13]  /*0fe0*/  ISETP.GE.AND P1, PT, R3, 0x1, PT ;  /* 0x000000010300780c */ /* 0x000fda0003f26270 */
[----:B------:R-:W-:Y:S05]  /*0ff0*/  @!P1 BRA `(.L_x_14) ;  /* 0x0000000400509947 */ /* 0x000fea0003800000 */
[----:B------:R-:W0:Y:S01]  /*1000*/  S2UR UR5, SR_CgaCtaId ;  /* 0x00000000000579c3 */ /* 0x000e220000008800 */
[----:B------:R-:W-:Y:S01]  /*1010*/  UMOV UR6, 0x400 ;  /* 0x0000040000067882 */ /* 0x000fe20000000000 */
[----:B------:R-:W-:Y:S01]  /*1020*/  LOP3.LUT R8, R2, 0x1, RZ, 0xfc, !PT ;  /* 0x0000000102087812 */ /* 0x000fe200078efcff */
[----:B------:R-:W-:Y:S01]  /*1030*/  IMAD.MOV.U32 R7, RZ, RZ, RZ ;  /* 0x000000ffff077224 */ /* 0x000fe200078e00ff */
[----:B------:R-:W-:Y:S01]  /*1040*/  UISETP.NE.U32.AND UP0, UPT, UR4, URZ, UPT ;  /* 0x0000003f0400728c */ /* 0x000fe2000bf05070 */
[----:B------:R-:W-:Y:S01]  /*1050*/  IMAD.MOV.U32 R4, RZ, RZ, R3 ;  /* 0x000000ffff047224 */ /* 0x000fe200078e0003 */
[----:B0-----:R-:W-:-:S04]  /*1060*/  ULEA UR6, UR5, UR6, 0x18 ;  /* 0x0000000605067291 */ /* 0x001fc8000f8ec03f */
[----:B------:R-:W-:Y:S02]  /*1070*/  UIADD3 UR5, UR6, 0x2c000, URZ ;  /* 0x0002c00006057890 */ /* 0x000fe4000fffe03f */
[----:B------:R-:W-:Y:S02]  /*1080*/  USHF.R.U32.HI UR7, URZ, 0x4, UR6 ;  /* 0x000000043f077899 */ /* 0x000fe40008011606 */
[----:B------:R-:W-:Y:S02]  /*1090*/  USHF.R.U32.HI UR5, URZ, 0x4, UR5 ;  /* 0x000000043f057899 */ /* 0x000fe40008011605 */
[----:B------:R-:W-:Y:S02]  /*10a0*/  ULOP3.LUT UR7, UR7, 0x3fff, URZ, 0xc0, !UPT ;  /* 0x00003fff07077892 */ /* 0x000fe4000f8ec03f */
[----:B------:R-:W-:Y:S02]  /*10b0*/  ULOP3.LUT UR5, UR5, 0x3fff, URZ, 0xc0, !UPT ;  /* 0x00003fff05057892 */ /* 0x000fe4000f8ec03f */
[----:B------:R-:W-:-:S02]  /*10c0*/  ULOP3.LUT UR19, UR7, 0x10000, URZ, 0xfc, !UPT ;  /* 0x0001000007137892 */ /* 0x000fc4000f8efc3f */
[----:B------:R-:W-:-:S03]  /*10d0*/  ULOP3.LUT UR18, UR5, 0x10000, URZ, 0xfc, !UPT ;  /* 0x0001000005127892 */ /* 0x000fc6000f8efc3f */
[----:B------:R-:W-:-:S09]  /*10e0*/  UMOV UR5, URZ ;  /* 0x0000003f00057c82 */ /* 0x000fd20008000000 */
.L_x_19:
[----:B------:R-:W-:-:S13]  /*10f0*/  ISETP.NE.AND P2, PT, R8, 0x3, PT ;  /* 0x000000030800780c */ /* 0x000fda0003f45270 */
[----:B0-----:R-:W-:Y:S05]  /*1100*/  @!P2 BRA `(.L_x_15) ;  /* 0x000000000004a947 */ /* 0x001fea0003800000 */
[----:B------:R-:W-:Y:S01]  /*1110*/  BPT.TRAP 0x1 ;  /* 0x000000040000795c */ /* 0x000fe20000300000 */
.L_x_15:
[----:B------:R-:W-:Y:S01]  /*1120*/  SHF.L.U32 R5, R7, 0x1f, RZ ;  /* 0x0000001f07057819 */ /* 0x000fe200000006ff */
[----:B------:R-:W-:-:S12]  /*1130*/  ULEA UR7, UR4, UR6, 0x3 ;  /* 0x0000000604077291 */ /* 0x000fd8000f8e183f */
.L_x_16:
[----:B0-----:R-:W-:-:S04]  /*1140*/  IMAD.U32 R6, RZ, RZ, UR7 ;  /* 0x00000007ff067e24 */ /* 0x001fc8000f8e00ff */
[----:B------:R0:W1:Y:S03]  /*1150*/  SYNCS.PHASECHK.TRANS64.TRYWAIT P1, [R6+URZ+0x37000], R5 ;  /* 0x03700005060075a7 */ /* 0x000066000802017f */
[----:B-1----:R-:W-:Y:S05]  /*1160*/  @!P1 NANOSLEEP.SYNCS 0x989680 ;  /* 0x009896800000995d */ /* 0x002fea0003900000 */
[----:B------:R-:W1:Y:S02]  /*1170*/  @!P1 SYNCS.PHASECHK.TRANS64 P1, [R6+URZ+0x37000], R5 ;  /* 0x03700005060095a7 */ /* 0x000e64000802007f */
[----:B-1----:R-:W-:Y:S05]  /*1180*/  @!P1 BRA `(.L_x_16) ;  /* 0xfffffffc00ec9947 */ /* 0x002fea000383ffff */
[----:B------:R-:W-:Y:S01]  /*1190*/  ULEA UR7, UR4, UR19, 0xa ;  /* 0x0000001304077291 */ /* 0x000fe2000f8e503f */
[----:B------:R-:W-:Y:S01]  /*11a0*/  WARPGROUP.ARRIVE ;  /* 0x00000000000079c5 */ /* 0x000fe20000000000 */
[----:B------:R-:W-:Y:S02]  /*11b0*/  ULEA UR14, UR4, UR18, 0x8 ;  /* 0x00000012040e7291 */ /* 0x000fe4000f8e403f */
[----:B------:R-:W-:Y:S02]  /*11c0*/  UIADD3 UR15, UR7, 0x100, URZ ;  /* 0x00000100070f7890 */ /* 0x000fe4000fffe03f */
[----:B------:R-:W-:Y:S02]  /*11d0*/  UIADD3 UR16, UR7, 0x200, URZ ;  /* 0x0000020007107890 */ /* 0x000fe4000fffe03f */
[----:B------:R-:W-:Y:S01]  /*11e0*/  UMOV UR8, UR7 ;  /* 0x0000000700087c82 */ /* 0x000fe20008000000 */
[----:B------:R-:W-:Y:S01]  /*11f0*/  UMOV UR9, 0x80000020 ;  /* 0x8000002000097882 */ /* 0x000fe20000000000 */
[----:B------:R-:W-:Y:S01]  /*1200*/  UMOV UR10, UR14 ;  /* 0x0000000e000a7c82 */ /* 0x000fe20008000000 */
[----:B------:R-:W-:Y:S01]  /*1210*/  UMOV UR11, 0x80000020 ;  /* 0x80000020000b7882 */ /* 0x000fe20000000000 */
[----:B------:R-:W-:Y:S01]  /*1220*/  UIADD3 UR17, UR7, 0x300, URZ ;  /* 0x0000030007117890 */ /* 0x000fe2000fffe03f */
[----:B------:R-:W-:Y:S01]  /*1230*/  HGMMA.64x64x16.F32.BF16 R120, gdesc[UR8], R120, UP0 ;  /* 0x00e00000087879f0 */ /* 0x000fe2000bf01878 */
[----:B------:R-:W-:Y:S01]  /*1240*/  UMOV UR8, UR15 ;  /* 0x0000000f00087c82 */ /* 0x000fe20008000000 */
[----:B------:R-:W-:Y:S01]  /*1250*/  UMOV UR9, 0x80000020 ;  /* 0x8000002000097882 */ /* 0x000fe20000000000 */
[----:B------:R-:W-:Y:S01]  /*1260*/  UIADD3 UR15, UR7, 0x202, URZ ;  /* 0x00000202070f7890 */ /* 0x000fe2000fffe03f */
[----:B------:R-:W-:Y:S01]  /*1270*/  HGMMA.64x64x16.F32.BF16 R88, gdesc[UR8], R88, UP0 ;  /* 0x00e00000085879f0 */ /* 0x000fe2000bf01858 */
[----:B------:R-:W-:Y:S01]  /*1280*/  UMOV UR8, UR16 ;  /* 0x0000001000087c82 */ /* 0x000fe20008000000 */
[----:B------:R-:W-:-:S02]  /*1290*/  UMOV UR9, 0x80000020 ;  /* 0x8000002000097882 */ /* 0x000fc40000000000 */
[----:B------:R-:W-:Y:S01]  /*12a0*/  HGMMA.64x64x16.F32.BF16 R56, gdesc[UR8], R56, UP0 ;  /* 0x00e00000083879f0 */ /* 0x000fe2000bf01838 */
[----:B------:R-:W-:Y:S01]  /*12b0*/  UMOV UR8, UR17 ;  /* 0x0000001100087c82 */ /* 0x000fe20008000000 */
[----:B------:R-:W-:Y:S02]  /*12c0*/  UMOV UR9, 0x80000020 ;  /* 0x8000002000097882 */ /* 0x000fe40000000000 */
[----:B------:R-:W-:Y:S01]  /*12d0*/  HGMMA.64x64x16.F32.BF16 R24, gdesc[UR8], R24, UP0 ;  /* 0x00e00000081879f0 */ /* 0x000fe2000bf01818 */
[----:B------:R-:W-:Y:S02]  /*12e0*/  UIADD3 UR8, UR7, 0x2, URZ ;  /* 0x0000000207087890 */ /* 0x000fe4000fffe03f */
[----:B------:R-:W-:Y:S02]  /*12f0*/  UIADD3 UR10, UR14, 0x2, URZ ;  /* 0x000000020e0a7890 */ /* 0x000fe4000fffe03f */
[----:B------:R-:W-:Y:S01]  /*1300*/  UIADD3 UR14, UR7, 0x102, URZ ;  /* 0x00000102070e7890 */ /* 0x000fe2000fffe03f */
[----:B------:R-:W-:Y:S01]  /*1310*/  UMOV UR9, 0x80000020 ;  /* 0x8000002000097882 */ /* 0x000fe20000000000 */
[----:B------:R-:W-:Y:S01]  /*1320*/  UMOV UR11, 0x80000020 ;  /* 0x80000020000b7882 */ /* 0x000fe20000000000 */
[----:B------:R-:W-:-:S04]  /*1330*/  UIADD3 UR7, UR7, 0x302, URZ ;  /* 0x0000030207077890 */ /* 0x000fc8000fffe03f */
        /* <DEDUP_REMOVED lines=9> */
[----:B------:R-:W-:Y:S03]  /*13d0*/  HGMMA.64x64x16.F32.BF16 R24, gdesc[UR8], R24, gsb0 ;  /* 0x00e00000081879f0 */ /* 0x000fe60008001818 */
[----:B------:R-:W-:Y:S02]  /*13e0*/  WARPGROUP.DEPBAR.LE gsb0, 0x1 ;  /* 0x00008000000079c5 */ /* 0x000fe40000010100 */
[----:B------:R-:W-:Y:S05]  /*13f0*/  @!P2 BRA `(.L_x_17) ;  /* 0x000000000004a947 */ /* 0x000fea0003800000 */
[----:B------:R-:W-:Y:S01]  /*1400*/  BPT.TRAP 0x1 ;  /* 0x000000040000795c */ /* 0x000fe20000300000 */
.L_x_17:
[----:B------:R-:W-:Y:S01]  /*1410*/  ULEA UR7, UR5, UR6, 0x3 ;  /* 0x0000000605077291 */ /* 0x000fe2000f8e183f */
[----:B------:R-:W-:-:S03]  /*1420*/  ISETP.GT.U32.AND P1, PT, R2, 0x1, PT ;  /* 0x000000010200780c */ /* 0x000fc60003f24070 */
[----:B------:R-:W-:-:S04]  /*1430*/  UIADD3 UR7, UR7, 0x37058, URZ ;  /* 0x0003705807077890 */ /* 0x000fc8000fffe03f */
[----:B------:R-:W-:-:S09]  /*1440*/  UPRMT UR7, URZ, 0x654, UR7 ;  /* 0x000006543f077896 */ /* 0x000fd20008000007 */
[----:B------:R-:W-:Y:S01]  /*1450*/  SYNCS.ARRIVE.TRANS64.RED.A1T0 RZ, [UR7], RZ ;  /* 0x000000ffffff79a7 */ /* 0x000fe20008100407 */
[----:B------:R-:W-:Y:S05]  /*1460*/  @P1 BRA `(.L_x_18) ;  /* 0x0000000000041947 */ /* 0x000fea0003800000 */
[----:B------:R-:W-:Y:S01]  /*1470*/  BPT.TRAP 0x1 ;  /* 0x000000040000795c */ /* 0x000fe20000300000 */
.L_x_18:
[----:B------:R-:W-:Y:S01]  /*1480*/  UIADD3 UR4, UR4, 0x1, URZ ;  /* 0x0000000104047890 */ /* 0x000fe2000fffe03f */
[C---:B------:R-:W-:Y:S01]  /*1490*/  ISETP.GT.AND P1, PT, R4.reuse, 0x1, PT ;  /* 0x000000010400780c */ /* 0x040fe20003f24270 */
[----:B------:R-:W-:Y:S01]  /*14a0*/  UIADD3 UR5, UR5, 0x1, URZ ;  /* 0x0000000105057890 */ /* 0x000fe2000fffe03f */
[----:B------:R-:W-:Y:S01]  /*14b0*/  VIADD R4, R4, 0xffffffff ;  /* 0xffffffff04047836 */ /* 0x000fe20000000000 */
[----:B------:R-:W-:Y:S02]  /*14c0*/  UISETP.NE.AND UP0, UPT, UR4, 0xb, UPT ;  /* 0x0000000b0400788c */ /* 0x000fe4000bf05270 */
[----:B------:R-:W-:Y:S02]  /*14d0*/  UISETP.NE.AND UP1, UPT, UR5, 0xb, UPT ;  /* 0x0000000b0500788c */ /* 0x000fe4000bf25270 */
[----:B------:R-:W-:Y:S02]  /*14e0*/  USEL UR7, URZ, 0x1, UP0 ;  /* 0x000000013f077887 */ /* 0x000fe40008000000 */
[----:B------:R-:W-:-:S02]  /*14f0*/  USEL UR4, UR4, URZ, UP0 ;  /* 0x0000003f04047287 */ /* 0x000fc40008000000 */
[----:B------:R-:W-:Y:S02]  /*1500*/  USEL UR5, UR5, URZ, UP1 ;  /* 0x0000003f05057287 */ /* 0x000fe40008800000 */
[----:B------:R-:W-:Y:S01]  /*1510*/  UPLOP3.LUT UP0, UPT, UPT, UPT, UPT, 0x80, 0x0 ;  /* 0x000000000000789c */ /* 0x000fe20003f0f070 */
[----:B------:R-:W-:Y:S01]  /*1520*/  LOP3.LUT R7, R7, UR7, RZ, 0x3c, !PT ;  /* 0x0000000707077c12 */ /* 0x000fe2000f8e3cff */
[----:B------:R-:W-:Y:S09]  /*1530*/  @P1 BRA `(.L_x_19) ;  /* 0xfffffff800ec1947 */ /* 0x000ff2000383ffff */
.L_x_14:
[----:B------:R-:W-:Y:S02]  /*1540*/  WARPGROUP.DEPBAR.LE gsb0, 0x0 ;  /* 0x00008000000079c5 */ /* 0x000fe40000010000 */
[----:B------:R-:W-:Y:S05]  /*1550*/  @!P0 BRA `(.L_x_20) ;  /* 0x0000000000448947 */ /* 0x000fea0003800000 */
[----:B------:R-:W-:-:S04]  /*1560*/  LOP3.LUT R4, R2, 0x1, RZ, 0xfc, !PT ;  /* 0x0000000102047812 */ /* 0x000fc800078efcff */
[----:B------:R-:W-:-:S13]  /*1570*/  ISETP.NE.AND P0, PT, R4, 0x3, PT ;  /* 0x000000030400780c */ /* 0x000fda0003f05270 */
[----:B------:R-:W-:Y:S05]  /*1580*/  @!P0 BRA `(.L_x_21) ;  /* 0x0000000000048947 */ /* 0x000fea0003800000 */
[----:B------:R-:W-:Y:S01]  /*1590*/  BPT.TRAP 0x1 ;  /* 0x000000040000795c */ /* 0x000fe20000300000 */
.L_x_21:
[----:B0-----:R-:W0:Y:S01]  /*15a0*/  S2R R6, SR_CgaCtaId ;  /* 0x0000000000067919 */ /* 0x001e220000008800 */
[----:B------:R-:W-:Y:S01]  /*15b0*/  IMAD.WIDE.U32 R4, R3, -0x45d1745d, RZ ;  /* 0xba2e8ba303047825 */ /* 0x000fe200078e00ff */
[----:B------:R-:W-:-:S04]  /*15c0*/  ISETP.GT.U32.AND P0, PT, R2, 0x1, PT ;  /* 0x000000010200780c */ /* 0x000fc80003f04070 */
[----:B------:R-:W-:Y:S02]  /*15d0*/  SHF.R.U32.HI R4, RZ, 0x3, R5 ;  /* 0x00000003ff047819 */ /* 0x000fe40000011605 */
[----:B------:R-:W-:-:S03]  /*15e0*/  MOV R5, 0x400 ;  /* 0x0000040000057802 */ /* 0x000fc60000000f00 */
[----:B------:R-:W-:Y:S01]  /*15f0*/  IMAD R3, R4, -0xb, R3 ;  /* 0xfffffff504037824 */ /* 0x000fe200078e0203 */
[----:B0-----:R-:W-:-:S05]  /*1600*/  LEA R6, R6, R5, 0x18 ;  /* 0x0000000506067211 */ /* 0x001fca00078ec0ff */
[----:B------:R-:W-:-:S04]  /*1610*/  IMAD R3, R3, 0x8, R6 ;  /* 0x0000000803037824 */ /* 0x000fc800078e0206 */
[----:B------:R-:W-:-:S05]  /*1620*/  VIADD R3, R3, 0x37058 ;  /* 0x0003705803037836 */ /* 0x000fca0000000000 */
[----:B------:R-:W-:-:S04]  /*1630*/  PRMT R3, RZ, 0x654, R3 ;  /* 0x00000654ff037816 */ /* 0x000fc80000000003 */
[----:B------:R1:W-:Y:S01]  /*1640*/  SYNCS.ARRIVE.TRANS64.RED.A1T0 RZ, [R3+URZ], RZ ;  /* 0x000000ff03ff79a7 */ /* 0x0003e2000810043f */
[----:B------:R-:W-:Y:S05]  /*1650*/  @P0 BRA `(.L_x_20) ;  /* 0x0000000000040947 */ /* 0x000fea0003800000 */
[----:B------:R-:W-:Y:S01]  /*1660*/  BPT.TRAP 0x1 ;  /* 0x000000040000795c */ /* 0x000fe20000300000 */
.L_x_20:
[----:B------:R-:W2:Y:S01]  /*1670*/  S2R R4, SR_CTAID.Y ;  /* 0x0000000000047919 */ /* 0x000ea20000002600 */
[----:B------:R-:W-:Y:S01]  /*1680*/  ULDC.64 UR4, c[0x0][0x280] ;  /* 0x0000a00000047ab9 */ /* 0x000fe20000000a00 */
[----:B-1----:R-:W-:Y:S01]  /*1690*/  SHF.R.S32.HI R3, RZ, 0x1f, R0 ;  /* 0x0000001fff037819 */ /* 0x002fe20000011400 */
[----:B------:R-:W1:Y:S03]  /*16a0*/  S2R R9, SR_CTAID.X ;  /* 0x0000000000097919 */ /* 0x000e660000002500 */
[----:B------:R-:W-:-:S04]  /*16b0*/  LEA.HI R2, R3, R0, RZ, 0x2 ;  /* 0x0000000003027211 */ /* 0x000fc800078f10ff */
[--C-:B0-----:R-:W-:Y:S02]  /*16c0*/  SHF.R.S32.HI R6, RZ, 0x2, R2.reuse ;  /* 0x00000002ff067819 */ /* 0x101fe40000011402 */
[----:B------:R-:W-:-:S04]  /*16d0*/  SHF.R.S32.HI R5, RZ, 0x1f, R2 ;  /* 0x0000001fff057819 */ /* 0x000fc80000011402 */
[----:B------:R-:W-:-:S04]  /*16e0*/  LEA.HI R5, R5, R6, RZ, 0x3 ;  /* 0x0000000605057211 */ /* 0x000fc800078f18ff */
[----:B------:R-:W-:Y:S01]  /*16f0*/  LOP3.LUT R7, R5, 0xfffffff8, RZ, 0xc0, !PT ;  /* 0xfffffff805077812 */ /* 0x000fe200078ec0ff */
[----:B--2---:R-:W-:Y:S02]  /*1700*/  IMAD.SHL.U32 R4, R4, 0x40, RZ ;  /* 0x0000004004047824 */ /* 0x004fe400078e00ff */
[----:B-1----:R-:W-:-:S03]  /*1710*/  IMAD.SHL.U32 R10, R9, 0x100, RZ ;  /* 0x00000100090a7824 */ /* 0x002fc600078e00ff */
[----:B------:R-:W-:-:S04]  /*1720*/  ISETP.GE.AND P0, PT, R4, UR5, PT ;  /* 0x0000000504007c0c */ /* 0x000fc8000bf06270 */
[----:B------:R-:W-:-:S13]  /*1730*/  ISETP.GE.OR P0, PT, R10, UR4, P0 ;  /* 0x000000040a007c0c */ /* 0x000fda0008706670 */
[----:B------:R-:W-:Y:S05]  /*1740*/  @P0 EXIT ;  /* 0x000000000000094d */ /* 0x000fea0003800000 */
[----:B------:R-:W0:Y:S01]  /*1750*/  LDC.64 R12, c[0x0][0x658] ;  /* 0x00019600ff0c7b82 */ /* 0x000e220000000a00 */
[----:B------:R-:W-:Y:S01]  /*1760*/  LOP3.LUT R5, R2, 0x7ffffffc, RZ, 0xc0, !PT ;  /* 0x7ffffffc02057812 */ /* 0x000fe200078ec0ff */
[----:B------:R-:W-:Y:S01]  /*1770*/  IMAD.IADD R2, R6, 0x1, -R7 ;  /* 0x0000000106027824 */ /* 0x000fe200078e0a07 */
[----:B------:R-:W-:Y:S02]  /*1780*/  LEA.HI R6, R3, R0, RZ, 0x5 ;  /* 0x0000000003067211 */ /* 0x000fe400078f28ff */
[----:B---3-5:R-:W-:Y:S01]  /*1790*/  FSETP.NEU.AND P1, PT, R14, RZ, PT ;  /* 0x000000ff0e00720b */ /* 0x028fe20003f2d000 */
[----:B------:R-:W-:Y:S01]  /*17a0*/  IMAD.IADD R5, R0, 0x1, -R5 ;  /* 0x0000000100057824 */ /* 0x000fe200078e0a05 */
[----:B------:R-:W-:Y:S02]  /*17b0*/  SHF.R.S32.HI R3, RZ, 0x1f, R2 ;  /* 0x0000001fff037819 */ /* 0x000fe40000011402 */
[----:B----4-:R-:W-:Y:S01]  /*17c0*/  SHF.R.S32.HI R15, RZ, 0x5, R6 ;  /* 0x00000005ff0f7819 */ /* 0x010fe20000011406 */
[----:B------:R-:W-:-:S02]  /*17d0*/  IMAD.SHL.U32 R5, R5, 0x2, RZ ;  /* 0x0000000205057824 */ /* 0x000fc400078e00ff */
[----:B------:R-:W-:-:S03]  /*17e0*/  IMAD.WIDE R8, R9, 0x100, R2 ;  /* 0x0000010009087825 */ /* 0x000fc600078e0202 */
[----:B------:R-:W-:Y:S01]  /*17f0*/  SHF.R.S32.HI R7, RZ, 0x1f, R5 ;  /* 0x0000001fff077819 */ /* 0x000fe20000011405 */
[C---:B------:R-:W-:Y:S01]  /*1800*/  IMAD R3, R15.reuse, -0x10, -R10 ;  /* 0xfffffff00f037824 */ /* 0x040fe200078e0a0a */
[C---:B------:R-:W-:Y:S01]  /*1810*/  IADD3 R6, P0, R4.reuse, R5, RZ ;  /* 0x0000000504067210 */ /* 0x040fe20007f1e0ff */
[----:B------:R-:W-:Y:S01]  /*1820*/  IMAD.WIDE R8, R15, 0x10, R8 ;  /* 0x000000100f087825 */ /* 0x000fe200078e0208 */
[----:B------:R-:W-:Y:S02]  /*1830*/  IADD3 R10, -R5, UR5, -R4 ;  /* 0x00000005050a7c10 */ /* 0x000fe4000fffe904 */
[----:B------:R-:W-:Y:S02]  /*1840*/  LEA.HI.X.SX32 R7, R4, R7, 0x1, P0 ;  /* 0x0000000704077211 */ /* 0x000fe400000f0eff */
[----:B------:R-:W-:Y:S01]  /*1850*/  IADD3 R0, R3, UR4, -R2 ;  /* 0x0000000403007c10 */ /* 0x000fe2000fffe802 */
[-C--:B0-----:R-:W-:Y:S01]  /*1860*/  IMAD R2, R9, R12.reuse, RZ ;  /* 0x0000000c09027224 */ /* 0x081fe200078e02ff */
[----:B------:R-:W-:Y:S01]  /*1870*/  ISETP.GT.AND P3, PT, R10, RZ, PT ;  /* 0x000000ff0a00720c */ /* 0x000fe20003f64270 */
[----:B------:R-:W-:Y:S01]  /*1880*/  IMAD.WIDE.U32 R18, R8, R12, R6 ;  /* 0x0000000c08127225 */ /* 0x000fe200078e0006 */
[----:B------:R-:W-:-:S02]  /*1890*/  SHF.L.U64.HI R15, R12, 0x3, R13 ;  /* 0x000000030c0f7819 */ /* 0x000fc4000001020d */
[----:B------:R-:W-:Y:S01]  /*18a0*/  P2R R3, PR, RZ, 0x8 ;  /* 0x00000008ff037803 */ /* 0x000fe20000000000 */
[----:B------:R-:W-:Y:S01]  /*18b0*/  IMAD R21, R8, R13, R2 ;  /* 0x0000000d08157224 */ /* 0x000fe200078e0202 */
[----:B------:R-:W-:Y:S01]  /*18c0*/  ISETP.GT.AND P0, PT, R0, RZ, P3 ;  /* 0x000000ff0000720c */ /* 0x000fe20001f04270 */
[----:B------:R-:W-:Y:S02]  /*18d0*/  IMAD.SHL.U32 R16, R12, 0x8, RZ ;  /* 0x000000080c107824 */ /* 0x000fe400078e00ff */
[----:B------:R-:W-:Y:S01]  /*18e0*/  IMAD.IADD R21, R19, 0x1, R21 ;  /* 0x0000000113157824 */ /* 0x000fe200078e0215 */
[----:B------:R-:W-:Y:S09]  /*18f0*/  @!P1 BRA `(.L_x_22) ;  /* 0x0000006c00cc9947 */ /* 0x000ff20003800000 */
[----:B------:R-:W-:Y:S01]  /*1900*/  ULDC.64 UR4, c[0x0][0x630] ;  /* 0x00018c0000047ab9 */ /* 0x000fe20000000a00 */
[----:B------:R-:W-:Y:S01]  /*1910*/  ULDC.64 UR8, c[0x0][0x628] ;  /* 0x00018a0000087ab9 */ /* 0x000fe20000000a00 */
[----:B------:R-:W-:Y:S01]  /*1920*/  IMAD R17, R9, UR4, RZ ;  /* 0x0000000409117c24 */ /* 0x000fe2000f8e02ff */
[----:B------:R-:W-:Y:S01]  /*1930*/  ULDC.64 UR6, c[0x0][0x650] ;  /* 0x0001940000067ab9 */ /* 0x000fe20000000a00 */
[----:B------:R-:W-:-:S04]  /*1940*/  IMAD.WIDE.U32 R2, R8, UR4, R6 ;  /* 0x0000000408027c25 */ /* 0x000fc8000f8e0006 */
[----:B------:R-:W-:Y:S01]  /*1950*/  IMAD R17, R8, UR5, R17 ;  /* 0x0000000508117c24 */ /* 0x000fe2000f8e0211 */
[----:B------:R-:W-:-:S03]  /*1960*/  LEA R4, P1, R2, UR8, 0x1 ;  /* 0x0000000802047c11 */ /* 0x000fc6000f8208ff */
[----:B------:R-:W-:-:S05]  /*1970*/  IMAD.IADD R3, R3, 0x1, R17 ;  /* 0x0000000103037824 */ /* 0x000fca00078e0211 */
[----:B------:R-:W-:-:S05]  /*1980*/  LEA.HI.X R5, R2, UR9, R3, 0x1, P1 ;  /* 0x0000000902057c11 */ /* 0x000fca00088f0c03 */
[----:B------:R-:W2:Y:S01]  /*1990*/  @P0 LDG.E.LTC128B.U16 R19, desc[UR12][R4.64] ;  /* 0x0000000c04130981 */ /* 0x000ea2000c1e1520 */
[----:B------:R-:W-:Y:S01]  /*19a0*/  ISETP.GT.AND P6, PT, R10, 0x1, PT ;  /* 0x000000010a00780c */ /* 0x000fe20003fc4270 */
[----:B------:R-:W-:Y:S01]  /*19b0*/  BSSY B0, `(.L_x_23) ;  /* 0x000000e000007945 */ /* 0x000fe20003800000 */
[----:B------:R-:W-:Y:S02]  /*19c0*/  LEA R2, P2, R18, UR6, 0x1 ;  /* 0x0000000612027c11 */ /* 0x000fe4000f8408ff */
[----:B------:R-:W-:Y:S01]  /*19d0*/  ISETP.GT.AND P1, PT, R0, RZ, P6 ;  /* 0x000000ff0000720c */ /* 0x000fe20003724270 */
[----:B--2---:R-:W-:-:S04]  /*19e0*/  IMAD.U32 R3, R19, 0x10000, RZ ;  /* 0x0001000013037824 */ /* 0x004fc800078e00ff */
[----:B------:R-:W-:-:S04]  /*19f0*/  FMUL R3, R3, R14 ;  /* 0x0000000e03037220 */ /* 0x000fc80000400000 */
[----:B------:R-:W-:-:S05]  /*1a00*/  FFMA R3, R120, R11, R3 ;  /* 0x0000000b78037223 */ /* 0x000fca0000000003 */
[----:B------:R-:W-:Y:S02]  /*1a10*/  F2FP.BF16.F32.PACK_AB R20, RZ, R3 ;  /* 0x00000003ff14723e */ /* 0x000fe400000010ff */
[----:B------:R-:W-:Y:S02]  /*1a20*/  P2R R3, PR, RZ, 0x40 ;  /* 0x00000040ff037803 */ /* 0x000fe40000000000 */
[----:B------:R-:W-:Y:S02]  /*1a30*/  LEA.HI.X R3, R18, UR7, R21, 0x1, P2 ;  /* 0x0000000712037c11 */ /* 0x000fe400090f0c15 */
[----:B------:R-:W-:Y:S02]  /*1a40*/  PRMT R18, R20, 0x7610, R18 ;  /* 0x0000761014127816 */ /* 0x000fe40000000012 */
[----:B------:R-:W-:-:S03]  /*1a50*/  PRMT R20, R19, 0x7610, R20 ;  /* 0x0000761013147816 */ /* 0x000fc60000000014 */
[----:B------:R0:W-:Y:S01]  /*1a60*/  @P0 STG.E.U16 desc[UR12][R2.64], R18 ;  /* 0x0000001202000986 */ /* 0x0001e2000c10150c */
[----:B------:R-:W-:Y:S05]  /*1a70*/  @!P1 BRA `(.L_x_24) ;  /* 0x0000000000049947 */ /* 0x000fea0003800000 */
[----:B------:R1:W5:Y:S02]  /*1a80*/  LDG.E.LTC128B.U16 R20, desc[UR12][R4.64+0x2] ;  /* 0x0000020c04147981 */ /* 0x000364000c1e1520 */
.L_x_24:
[----:B------:R-:W-:Y:S05]  /*1a90*/  BSYNC B0 ;  /* 0x0000000000007941 */ /* 0x000fea0003800000 */
.L_x_23:
[----:B------:R-:W-:Y:S01]  /*1aa0*/  USHF.L.U32 UR6, UR4, 0x3, URZ ;  /* 0x0000000304067899 */ /* 0x000fe2000800063f */
[----:B-----5:R-:W-:Y:S01]  /*1ab0*/  IMAD.U32 R9, R20, 0x10000, RZ ;  /* 0x0001000014097824 */ /* 0x020fe200078e00ff */
[----:B------:R-:W-:Y:S01]  /*1ac0*/  USHF.L.U64.HI UR7, UR4, 0x3, UR5 ;  /* 0x0000000304077899 */ /* 0x000fe20008010205 */
[----:B------:R-:W-:Y:S02]  /*1ad0*/  ISETP.GT.AND P0, PT, R0, 0x8, P3 ;  /* 0x000000080000780c */ /* 0x000fe40001f04270 */
[----:B------:R-:W-:Y:S01]  /*1ae0*/  FMUL R22, R9, R14 ;  /* 0x0000000e09167220 */ /* 0x000fe20000400000 */
[----:B0-----:R-:W-:Y:S02]  /*1af0*/  IMAD.U32 R18, RZ, RZ, UR6 ;  /* 0x00000006ff127e24 */ /* 0x001fe4000f8e00ff */
[----:B------:R-:W-:Y:S02]  /*1b00*/  IMAD.U32 R19, RZ, RZ, UR7 ;  /* 0x00000007ff137e24 */ /* 0x000fe4000f8e00ff */
[----:B------:R-:W-:Y:S01]  /*1b10*/  FFMA R22, R121, R11, R22 ;  /* 0x0000000b79167223 */ /* 0x000fe20000000016 */
[----:B------:R-:W-:-:S04]  /*1b20*/  IMAD.WIDE.U32 R8, R8, UR4, R18 ;  /* 0x0000000408087c25 */ /* 0x000fc8000f8e0012 */
[----:B------:R-:W-:Y:S02]  /*1b30*/  F2FP.BF16.F32.PACK_AB R22, RZ, R22 ;  /* 0x00000016ff16723e */ /* 0x000fe400000010ff */
[----:B------:R-:W-:-:S03]  /*1b40*/  IADD3 R6, P2, R6, R8, RZ ;  /* 0x0000000806067210 */ /* 0x000fc60007f5e0ff */
[----:B------:R0:W-:Y:S01]  /*1b50*/  @P1 STG.E.U16 desc[UR12][R2.64+0x2], R22 ;  /* 0x0000021602001986 */ /* 0x0001e2000c10150c */
[----:B------:R-:W-:Y:S02]  /*1b60*/  IADD3.X R7, R7, R17, R9, P2, !PT ;  /* 0x0000001107077210 */ /* 0x000fe400017fe409 */
[----:B------:R-:W-:-:S04]  /*1b70*/  LEA R8, P2, R6, UR8, 0x1 ;  /* 0x0000000806087c11 */ /* 0x000fc8000f8408ff */
[----:B------:R-:W-:-:S05]  /*1b80*/  LEA.HI.X R9, R6, UR9, R7, 0x1, P2 ;  /* 0x0000000906097c11 */ /* 0x000fca00090f0c07 */
[----:B------:R-:W2:Y:S01]  /*1b90*/  @P0 LDG.E.LTC128B.U16 R20, desc[UR12][R8.64] ;  /* 0x0000000c08140981 */ /* 0x000ea2000c1e1520 */
[C---:B------:R-:W-:Y:S01]  /*1ba0*/  SHF.L.U64.HI R15, R16.reuse, 0x1, R15 ;  /* 0x00000001100f7819 */ /* 0x040fe2000001020f */
[----:B------:R-:W-:Y:S01]  /*1bb0*/  BSSY B0, `(.L_x_25) ;  /* 0x000000b000007945 */ /* 0x000fe20003800000 */
[----:B------:R-:W-:Y:S02]  /*1bc0*/  LEA R6, P2, R16, R2, 0x1 ;  /* 0x0000000210067211 */ /* 0x000fe400078408ff */
[----:B------:R-:W-:Y:S01]  /*1bd0*/  ISETP.GT.AND P1, PT, R0, 0x8, P6 ;  /* 0x000000080000780c */ /* 0x000fe20003724270 */
[----:B--2---:R-:W-:-:S04]  /*1be0*/  IMAD.U32 R7, R20, 0x10000, RZ ;  /* 0x0001000014077824 */ /* 0x004fc800078e00ff */
[----:B------:R-:W-:-:S04]  /*1bf0*/  FMUL R7, R7, R14 ;  /* 0x0000000e07077220 */ /* 0x000fc80000400000 */
[----:B------:R-:W-:-:S05]  /*1c00*/  FFMA R7, R122, R11, R7 ;  /* 0x0000000b7a077223 */ /* 0x000fca0000000007 */
[----:B------:R-:W-:Y:S01]  /*1c10*/  F2FP.BF16.F32.PACK_AB R16, RZ, R7 ;  /* 0x00000007ff10723e */ /* 0x000fe200000010ff */
[----:B------:R-:W-:-:S05]  /*1c20*/  IMAD.X R7, R15, 0x1, R3, P2 ;  /* 0x000000010f077824 */ /* 0x000fca00010e0603 */
[----:B------:R0:W-:Y:S01]  /*1c30*/  @P0 STG.E.U16 desc[UR12][R6.64], R16 ;  /* 0x0000001006000986 */ /* 0x0001e2000c10150c */
[----:B------:R-:W-:Y:S05]  /*1c40*/  @!P1 BRA `(.L_x_26) ;  /* 0x0000000000049947 */ /* 0x000fea0003800000 */
[----:B------:R2:W5:Y:S02]  /*1c50*/  LDG.E.LTC128B.U16 R20, desc[UR12][R8.64+0x2] ;  /* 0x0000020c08147981 */ /* 0x000564000c1e1520 */
.L_x_26:
[----:B------:R-:W-:Y:S05]  /*1c60*/  BSYNC B0 ;  /* 0x0000000000007941 */ /* 0x000fea0003800000 */
.L_x_25:
[----:B-----5:R-:W-:Y:S01]  /*1c70*/  IMAD.U32 R15, R20, 0x10000, RZ ;  /* 0x00010000140f7824 */ /* 0x020fe200078e00ff */
[----:B------:R-:W-:Y:S01]  /*1c80*/  ISETP.GT.AND P3, PT, R10, 0x8, PT ;  /* 0x000000080a00780c */ /* 0x000fe20003f64270 */
[----:B------:R-:W-:Y:S02]  /*1c90*/  BSSY B0, `(.L_x_27) ;  /* 0x0000009000007945 */ /* 0x000fe40003800000 */
[----:B0-----:R-:W-:Y:S01]  /*1ca0*/  FMUL R16, R15, R14 ;  /* 0x0000000e0f107220 */ /* 0x001fe20000400000 */
[----:B------:R-:W-:Y:S02]  /*1cb0*/  ISETP.GT.AND P0, PT, R0, RZ, P3 ;  /* 0x000000ff0000720c */ /* 0x000fe40001f04270 */
[----:B------:R-:W-:Y:S01]  /*1cc0*/  P2R R15, PR, RZ, 0x8 ;  /* 0x00000008ff0f7803 */ /* 0x000fe20000000000 */
[----:B------:R-:W-:-:S05]  /*1cd0*/  FFMA R16, R123, R11, R16 ;  /* 0x0000000b7b107223 */ /* 0x000fca0000000010 */
[----:B------:R-:W-:-:S05]  /*1ce0*/  F2FP.BF16.F32.PACK_AB R16, RZ, R16 ;  /* 0x00000010ff10723e */ /* 0x000fca00000010ff */
[----:B------:R0:W-:Y:S01]  /*1cf0*/  @P1 STG.E.U16 desc[UR12][R6.64+0x2], R16 ;  /* 0x0000021006001986 */ /* 0x0001e2000c10150c */
[----:B------:R-:W-:Y:S05]  /*1d00*/  @!P0 BRA `(.L_x_28) ;  /* 0x0000000000048947 */ /* 0x000fea0003800000 */
[----:B------:R3:W5:Y:S02]  /*1d10*/  LDG.E.LTC128B.U16 R20, desc[UR12][R4.64+0x10] ;  /* 0x0000100c04147981 */ /* 0x000764000c1e1520 */
.L_x_28:
[----:B------:R-:W-:Y:S05]  /*1d20*/  BSYNC B0 ;  /* 0x0000000000007941 */ /* 0x000fea0003800000 */
.L_x_27:
[----:B-----5:R-:W-:Y:S01]  /*1d30*/  IMAD.U32 R15, R20, 0x10000, RZ ;  /* 0x00010000140f7824 */ /* 0x020fe200078e00ff */
[----:B------:R-:W-:Y:S01]  /*1d40*/  ISETP.GT.AND P2, PT, R10, 0x9, PT ;  /* 0x000000090a00780c */ /* 0x000fe20003f44270 */
[----:B------:R-:W-:Y:S02]  /*1d50*/  BSSY B0, `(.L_x_29) ;  /* 0x0000009000007945 */ /* 0x000fe40003800000 */
[----:B------:R-:W-:Y:S01]  /*1d60*/  FMUL R15, R15, R14 ;  /* 0x0000000e0f0f7220 */ /* 0x000fe20000400000 */
[----:B------:R-:W-:Y:S02]  /*1d70*/  ISETP.GT.AND P1, PT, R0, RZ, P2 ;  /* 0x000000ff0000720c */ /* 0x000fe40001724270 */
[----:B0-----:R-:W-:Y:S01]  /*1d80*/  P2R R16, PR, RZ, 0x4 ;  /* 0x00000004ff107803 */ /* 0x001fe20000000000 */
[----:B------:R-:W-:-:S05]  /*1d90*/  FFMA R15, R124, R11, R15 ;  /* 0x0000000b7c0f7223 */ /* 0x000fca000000000f */
[----:B------:R-:W-:-:S05]  /*1da0*/  F2FP.BF16.F32.PACK_AB R15, RZ, R15 ;  /* 0x0000000fff0f723e */ /* 0x000fca00000010ff */
[----:B------:R0:W-:Y:S01]  /*1db0*/  @P0 STG.E.U16 desc[UR12][R2.64+0x10], R15 ;  /* 0x0000100f02000986 */ /* 0x0001e2000c10150c */
[----:B------:R-:W-:Y:S05]  /*1dc0*/  @!P1 BRA `(.L_x_30) ;  /* 0x0000000000049947 */ /* 0x000fea0003800000 */
[----:B------:R4:W5:Y:S02]  /*1dd0*/  LDG.E.LTC128B.U16 R20, desc[UR12][R4.64+0x12] ;  /* 0x0000120c04147981 */ /* 0x000964000c1e1520 */
.L_x_30:
[----:B------:R-:W-:Y:S05]  /*1de0*/  BSYNC B0 ;  /* 0x0000000000007941 */ /* 0x000fea0003800000 */
.L_x_29:
[----:B0----5:R-:W-:Y:S01]  /*1df0*/  IMAD.U32 R15, R20, 0x10000, RZ ;  /* 0x00010000140f7824 */ /* 0x021fe200078e00ff */
[----:B------:R-:W-:Y:S01]  /*1e00*/  ISETP.GT.AND P0, PT, R0, 0x8, P3 ;  /* 0x000000080000780c */ /* 0x000fe20001f04270 */
[----:B------:R-:W-:Y:S02]  /*1e10*/  BSSY B0, `(.L_x_31) ;  /* 0x0000007000007945 */ /* 0x000fe40003800000 */
[----:B------:R-:W-:-:S04]  /*1e20*/  FMUL R16, R15, R14 ;  /* 0x0000000e0f107220 */ /* 0x000fc80000400000 */
[----:B------:R-:W-:-:S05]  /*1e30*/  FFMA R16, R125, R11, R16 ;  /* 0x0000000b7d107223 */ /* 0x000fca0000000010 */
[----:B------:R-:W-:-:S05]  /*1e40*/  F2FP.BF16.F32.PACK_AB R16, RZ, R16 ;  /* 0x00000010ff10723e */ /* 0x000fca00000010ff */
[----:B------:R0:W-:Y:S01]  /*1e50*/  @P1 STG.E.U16 desc[UR12][R2.64+0x12], R16 ;  /* 0x0000121002001986 */ /* 0x0001e2000c10150c */
[----:B------:R-:W-:Y:S05]  /*1e60*/  @!P0 BRA `(.L_x_32) ;  /* 0x0000000000048947 */ /* 0x000fea0003800000 */
[----:B------:R0:W5:Y:S02]  /*1e70*/  LDG.E.LTC128B.U16 R20, desc[UR12][R8.64+0x10] ;  /* 0x0000100c08147981 */ /* 0x000164000c1e1520 */
.L_x_32:
[----:B------:R-:W-:Y:S05]  /*1e80*/  BSYNC B0 ;  /* 0x0000000000007941 */ /* 0x000fea0003800000 */
.L_x_31:
[----:B-----5:R-:W-:Y:S01]  /*1e90*/  IMAD.U32 R15, R20, 0x10000, RZ ;  /* 0x00010000140f7824 */ /* 0x020fe200078e00ff */
        /* <DEDUP_REMOVED lines=8> */
.L_x_34:
[----:B------:R-:W-:Y:S05]  /*1f20*/  BSYNC B0 ;  /* 0x0000000000007941 */ /* 0x000fea0003800000 */
.L_x_33:
[----:B0----5:R-:W-:Y:S01]  /*1f30*/  IMAD.U32 R15, R20, 0x10000, RZ ;  /* 0x00010000140f7824 */ /* 0x021fe200078e00ff */
[----:B------:R-:W-:Y:S01]  /*1f40*/  ISETP.GT.AND P2, PT, R10, 0x10, PT ;  /* 0x000000100a00780c */ /* 0x000fe20003f44270 */
[----:B------:R-:W-:Y:S02]  /*1f50*/  BSSY B0, `(.L_x_35) ;  /* 0x0000009000007945 */ /* 0x000fe40003800000 */
[----:B------:R-:W-:Y:S01]  /*1f60*/  FMUL R16, R15, R14 ;  /* 0x0000000e0f107220 */ /* 0x000fe20000400000 */
[----:B------:R-:W-:Y:S02]  /*1f70*/  ISETP.GT.AND P0, PT, R0, RZ, P2 ;  /* 0x000000ff0000720c */ /* 0x000fe40001704270 */
[----:B------:R-:W-:Y:S01]  /*1f80*/  P2R R15, PR, RZ, 0x4 ;  /* 0x00000004ff0f7803 */ /* 0x000fe20000000000 */
[----:B------:R-:W-:-:S05]  /*1f90*/  FFMA R16, R127, R11, R16 ;  /* 0x0000000b7f107223 */ /* 0x000fca0000000010 */
[----:B------:R-:W-:-:S05]  /*1fa0*/  F2FP.BF16.F32.PACK_AB R16, RZ, R16 ;  /* 0x00000010ff10723e */ /* 0x000fca00000010ff */
[----:B------:R0:W-:Y:S01]  /*1fb0*/  @P1 STG.E.U16 desc[UR12][R6.64+0x12], R16 ;  /* 0x0000121006001986 */ /* 0x0001e2000c10150c */
[----:B------:R-:W-:Y:S05]  /*1fc0*/  @!P0 BRA `(.L_x_36) ;  /* 0x0000000000048947 */ /* 0x000fea0003800000 */
[----:B------:R0:W5:Y:S02]  /*1fd0*/  LDG.E.LTC128B.U16 R20, desc[UR12][R4.64+0x20] ;  /* 0x0000200c04147981 */ /* 0x000164000c1e1520 */
.L_x_36:
[----:B------:R-:W-:Y:S05]  /*1fe0*/  BSYNC B0 ;  /* 0x0000000000007941 */ /* 0x000fea0003800000 */
.L_x_35:
[----:B-----5:R-:W-:Y:S01]  /*1ff0*/  IMAD.U32 R15, R20, 0x10000, RZ ;  /* 0x00010000140f7824 */ /* 0x020fe200078e00ff */
[----:B------:R-:W-:Y:S01]  /*2000*/  ISETP.GT.AND P1, PT, R10, 0x11, PT ;  /* 0x000000110a00780c */ /* 0x000fe20003f24270 */
[----:B------:R-:W-:Y:S02]  /*2010*/  BSSY B0, `(.L_x_37) ;  /* 0x0000009000007945 */ /* 0x000fe40003800000 */
[----:B------:R-:W-:-:S04]  /*2020*/  FMUL R15, R15, R14 ;  /* 0x0000000e0f0f7220 */ /* 0x000fc80000400000 */
[----:B------:R-:W-:-:S05]  /*2030*/  FFMA R15, R128, R11, R15 ;  /* 0x0000000b800f7223 */ /* 0x000fca000000000f */
[----:B------:R-:W-:-:S05]  /*2040*/  F2FP.BF16.F32.PACK_AB R15, RZ, R15 ;  /* 0x0000000fff0f723e */ /* 0x000fca00000010ff */
[----:B------:R1:W-:Y:S01]  /*2050*/  @P0 STG.E.U16 desc[UR12][R2.64+0x20], R15 ;  /* 0x0000200f02000986 */ /* 0x0003e2000c10150c */
[----:B------:R-:W-:Y:S02]  /*2060*/  ISETP.GT.AND P0, PT, R0, RZ, P1 ;  /* 0x000000ff0000720c */ /* 0x000fe40000f04270 */
[----:B-1----:R-:W-:-:S11]  /*2070*/  P2R R15, PR, RZ, 0x2 ;  /* 0x00000002ff0f7803 */ /* 0x002fd60000000000 */
[----:B------:R-:W-:Y:S05]  /*2080*/  @!P0 BRA `(.L_x_38) ;  /* 0x0000000000048947 */ /* 0x000fea0003800000 */
[----:B------:R1:W5:Y:S02]  /*2090*/  LDG.E.LTC128B.U16 R20, desc[UR12][R4.64+0x22] ;  /* 0x0000220c04147981 */ /* 0x000364000c1e1520 */
.L_x_38:
[----:B------:R-:W-:Y:S05]  /*20a0*/  BSYNC B0 ;  /* 0x0000000000007941 */ /* 0x000fea0003800000 */
.L_x_37:
[----:B-----5:R-:W-:Y:S01]  /*20b0*/  IMAD.U32 R15, R20, 0x10000, RZ ;  /* 0x00010000140f7824 */ /* 0x020fe200078e00ff */
[----:B------:R-:W-:Y:S03]  /*20c0*/  BSSY B0, `(.L_x_39) ;  /* 0x0000008000007945 */ /* 0x000fe60003800000 */
[----:B0-----:R-:W-:-:S04]  /*20d0*/  FMUL R16, R15, R14 ;  /* 0x0000000e0f107220 */ /* 0x001fc80000400000 */
[----:B------:R-:W-:-:S05]  /*20e0*/  FFMA R16, R129, R11, R16 ;  /* 0x0000000b81107223 */ /* 0x000fca0000000010 */
[----:B------:R-:W-:-:S05]  /*20f0*/  F2FP.BF16.F32.PACK_AB R16, RZ, R16 ;  /* 0x00000010ff10723e */ /* 0x000fca00000010ff */
[----:B------:R0:W-:Y:S01]  /*2100*/  @P0 STG.E.U16 desc[UR12][R2.64+0x22], R16 ;  /* 0x0000221002000986 */ /* 0x0001e2000c10150c */
[----:B------:R-:W-:-:S13]  /*2110*/  ISETP.GT.AND P0, PT, R0, 0x8, P2 ;  /* 0x000000080000780c */ /* 0x000fda0001704270 */
[----:B0-----:R-:W-:Y:S05]  /*2120*/  @!P0 BRA `(.L_x_40) ;  /* 0x0000000000048947 */ /* 0x001fea0003800000 */
[----:B------:R0:W5:Y:S02]  /*2130*/  LDG.E.LTC128B.U16 R20, desc[UR12][R8.64+0x20] ;  /* 0x0000200c08147981 */ /* 0x000164000c1e1520 */
.L_x_40:
[----:B------:R-:W-:Y:S05]  /*2140*/  BSYNC B0 ;  /* 0x0000000000007941 */ /* 0x000fea0003800000 */
.L_x_39:
[----:B-----5:R-:W-:Y:S01]  /*2150*/  IMAD.U32 R15, R20, 0x10000, RZ ;  /* 0x00010000140f7824 */ /* 0x020fe200078e00ff */
[----:B------:R-:W-:Y:S03]  /*2160*/  BSSY B0, `(.L_x_41) ;  /* 0x0000008000007945 */ /* 0x000fe60003800000 */
[----:B------:R-:W-:-:S04]  /*2170*/  FMUL R15, R15, R14 ;  /* 0x0000000e0f0f7220 */ /* 0x000fc80000400000 */
[----:B------:R-:W-:-:S05]  /*2180*/  FFMA R15, R130, R11, R15 ;  /* 0x0000000b820f7223 */ /* 0x000fca000000000f */
[----:B------:R-:W-:-:S05]  /*2190*/  F2FP.BF16.F32.PACK_AB R15, RZ, R15 ;  /* 0x0000000fff0f723e */ /* 0x000fca00000010ff */
[----:B------:R0:W-:Y:S01]  /*21a0*/  @P0 STG.E.U16 desc[UR12][R6.64+0x20], R15 ;  /* 0x0000200f06000986 */ /* 0x0001e2000c10150c */
[----:B------:R-:W-:-:S13]  /*21b0*/  ISETP.GT.AND P0, PT, R0, 0x8, P1 ;  /* 0x000000080000780c */ /* 0x000fda0000f04270 */
[----:B0-----:R-:W-:Y:S05]  /*21c0*/  @!P0 BRA `(.L_x_42) ;  /* 0x0000000000048947 */ /* 0x001fea0003800000 */
[----:B------:R0:W5:Y:S02]  /*21d0*/  LDG.E.LTC128B.U16 R20, desc[UR12][R8.64+0x22] ;  /* 0x0000220c08147981 */ /* 0x000164000c1e1520 */
.L_x_42:
[----:B------:R-:W-:Y:S05]  /*21e0*/  BSYNC B0 ;  /* 0x0000000000007941 */ /* 0x000fea0003800000 */
.L_x_41:
[----:B-----5:R-:W-:Y:S01]  /*21f0*/  IMAD.U32 R15, R20, 0x10000, RZ ;  /* 0x00010000140f7824 */ /* 0x020fe200078e00ff */
[C---:B------:R-:W-:Y:S01]  /*2200*/  SHF.L.U64.HI R21, R12.reuse, 0x7, R13 ;  /* 0x000000070c157819 */ /* 0x040fe2000001020d */
[----:B------:R-:W-:Y:S01]  /*2210*/  IMAD.SHL.U32 R17, R12, 0x80, RZ ;  /* 0x000000800c117824 */ /* 0x000fe200078e00ff */
[----:B------:R-:W-:Y:S01]  /*2220*/  ISETP.GT.AND P2, PT, R10, 0x18, PT ;  /* 0x000000180a00780c */ /* 0x000fe20003f44270 */
[----:B------:R-:W-:Y:S01]  /*2230*/  FMUL R16, R15, R14 ;  /* 0x0000000e0f107220 */ /* 0x000fe20000400000 */
[----:B------:R-:W-:Y:S02]  /*2240*/  BSSY B0, `(.L_x_43) ;  /* 0x000000d000007945 */ /* 0x000fe40003800000 */
[----:B------:R-:W-:Y:S01]  /*2250*/  LOP3.LUT R15, R17, 0x2, RZ, 0xfc, !PT ;  /* 0x00000002110f7812 */ /* 0x000fe200078efcff */
[----:B------:R-:W-:-:S05]  /*2260*/  FFMA R16, R131, R11, R16 ;  /* 0x0000000b83107223 */ /* 0x000fca0000000010 */
[----:B------:R-:W-:-:S05]  /*2270*/  F2FP.BF16.F32.PACK_AB R16, RZ, R16 ;  /* 0x00000010ff10723e */ /* 0x000fca00000010ff */
[----:B------:R1:W-:Y:S01]  /*2280*/  @P0 STG.E.U16 desc[UR12][R6.64+0x22], R16 ;  /* 0x0000221006000986 */ /* 0x0003e2000c10150c */
[----:B------:R-:W-:-:S05]  /*2290*/  IADD3 R124, P0, R15, R2, RZ ;  /* 0x000000020f7c7210 */ /* 0x000fca0007f1e0ff */
[----:B------:R-:W-:Y:S01]  /*22a0*/  IMAD.X R125, R21, 0x1, R3, P0 ;  /* 0x00000001157d7824 */ /* 0x000fe200000e0603 */
[----:B------:R-:W-:-:S05]  /*22b0*/  IADD3 R12, P0, R17, R2, RZ ;  /* 0x00000002110c7210 */ /* 0x000fca0007f1e0ff */
[----:B------:R-:W-:Y:S01]  /*22c0*/  IMAD.X R13, R21, 0x1, R3, P0 ;  /* 0x00000001150d7824 */ /* 0x000fe200000e0603 */
[----:B------:R-:W-:Y:S02]  /*22d0*/  ISETP.GT.AND P0, PT, R0, RZ, P2 ;  /* 0x000000ff0000720c */ /* 0x000fe40001704270 */
[----:B-1----:R-:W-:-:S11]  /*22e0*/  P2R R16, PR, RZ, 0x4 ;  /* 0x00000004ff107803 */ /* 0x002fd60000000000 */
[----:B------:R-:W-:Y:S05]  /*22f0*/  @!P0 BRA `(.L_x_44) ;  /* 0x0000000000048947 */ /* 0x000fea0003800000 */
[----:B------:R1:W5:Y:S02]  /*2300*/  LDG.E.LTC128B.U16 R20, desc[UR12][R4.64+0x30] ;  /* 0x0000300c04147981 */ /* 0x000364000c1e1520 */
.L_x_44:
[----:B------:R-:W-:Y:S05]  /*2310*/  BSYNC B0 ;  /* 0x0000000000007941 */ /* 0x000fea0003800000 */
.L_x_43:
[----:B-----5:R-:W-:Y:S01]  /*2320*/  IMAD.U32 R19, R20, 0x10000, RZ ;  /* 0x0001000014137824 */ /* 0x020fe200078e00ff */
[----:B------:R-:W-:Y:S01]  /*2330*/  ISETP.GT.AND P1, PT, R10, 0x19, PT ;  /* 0x000000190a00780c */ /* 0x000fe20003f24270 */
[----:B------:R-:W-:Y:S02]  /*2340*/  BSSY B0, `(.L_x_45) ;  /* 0x0000009000007945 */ /* 0x000fe40003800000 */
[----:B------:R-:W-:Y:S01]  /*2350*/  FMUL R19, R19, R14 ;  /* 0x0000000e13137220 */ /* 0x000fe20000400000 */
[----:B------:R-:W-:-:S03]  /*2360*/  P2R R16, PR, RZ, 0x2 ;  /* 0x00000002ff107803 */ /* 0x000fc60000000000 */
[----:B------:R-:W-:-:S05]  /*2370*/  FFMA R19, R132, R11, R19 ;  /* 0x0000000b84137223 */ /* 0x000fca0000000013 */
[----:B------:R-:W-:-:S05]  /*2380*/  F2FP.BF16.F32.PACK_AB R19, RZ, R19 ;  /* 0x00000013ff13723e */ /* 0x000fca00000010ff */
[----:B------:R0:W-:Y:S01]  /*2390*/  @P0 STG.E.U16 desc[UR12][R2.64+0x30], R19 ;  /* 0x0000301302000986 */ /* 0x0001e2000c10150c */
[----:B------:R-:W-:-:S13]  /*23a0*/  ISETP.GT.AND P0, PT, R0, RZ, P1 ;  /* 0x000000ff0000720c */ /* 0x000fda0000f04270 */
[----:B0-----:R-:W-:Y:S05]  /*23b0*/  @!P0 BRA `(.L_x_46) ;  /* 0x0000000000048947 */ /* 0x001fea0003800000 */
[----:B------:R0:W5:Y:S02]  /*23c0*/  LDG.E.LTC128B.U16 R20, desc[UR12][R4.64+0x32] ;  /* 0x0000320c04147981 */ /* 0x000164000c1e1520 */
.L_x_46:
[----:B------:R-:W-:Y:S05]  /*23d0*/  BSYNC B0 ;  /* 0x0000000000007941 */ /* 0x000fea0003800000 */
.L_x_45:
        /* <DEDUP_REMOVED lines=9> */
.L_x_48:
[----:B------:R-:W-:Y:S05]  /*2470*/  BSYNC B0 ;  /* 0x0000000000007941 */ /* 0x000fea0003800000 */
.L_x_47:
        /* <DEDUP_REMOVED lines=9> */
.L_x_50:
[----:B------:R-:W-:Y:S05]  /*2510*/  BSYNC B0 ;  /* 0x0000000000007941 */ /* 0x000fea0003800000 */
.L_x_49:
        /* <DEDUP_REMOVED lines=11> */
.L_x_52:
[----:B------:R-:W-:Y:S05]  /*25d0*/  BSYNC B0 ;  /* 0x0000000000007941 */ /* 0x000fea0003800000 */
.L_x_51:
        /* <DEDUP_REMOVED lines=11> */
.L_x_54:
[----:B------:R-:W-:Y:S05]  /*2690*/  BSYNC B0 ;  /* 0x0000000000007941 */ /* 0x000fea0003800000 */
.L_x_53:
        /* <DEDUP_REMOVED lines=9> */
.L_x_56:
[----:B------:R-:W-:Y:S05]  /*2730*/  BSYNC B0 ;  /* 0x0000000000007941 */ /* 0x000fea0003800000 */
.L_x_55:
        /* <DEDUP_REMOVED lines=9> */
.L_x_58:
[----:B------:R-:W-:Y:S05]  /*27d0*/  BSYNC B0 ;  /* 0x0000000000007941 */ /* 0x000fea0003800000 */
.L_x_57:
        /* <DEDUP_REMOVED lines=11> */
.L_x_60:
[----:B------:R-:W-:Y:S05]  /*2890*/  BSYNC B0 ;  /* 0x0000000000007941 */ /* 0x000fea0003800000 */
.L_x_59:
[----:B-----5:R-:W-:Y:S01]  /*28a0*/  IMAD.U32 R19, R20, 0x10000, RZ ;  /* 0x0001000014137824 */ /* 0x020fe200078e00ff */
[----:B------:R-:W-:Y:S01]  /*28b0*/  ISETP.GT.AND P4, PT, R10, 0x29, PT ;  /* 0x000000290a00780c */ /* 0x000fe20003f84270 */
[----:B------:R-:W-:Y:S02]  /*28c0*/  BSSY B0, `(.L_x_61) ;  /* 0x0000008000007945 */ /* 0x000fe40003800000 */
[----:B------:R-:W-:-:S04]  /*28d0*/  FMUL R19, R19, R14 ;  /* 0x0000000e13137220 */ /* 0x000fc80000400000 */
[----:B------:R-:W-:-:S05]  /*28e0*/  FFMA R19, R140, R11, R19 ;  /* 0x0000000b8c137223 */ /* 0x000fca0000000013 */
[----:B------:R-:W-:-:S05]  /*28f0*/  F2FP.BF16.F32.PACK_AB R19, RZ, R19 ;  /* 0x00000013ff13723e */ /* 0x000fca00000010ff */
[----:B------:R0:W-:Y:S01]  /*2900*/  @P0 STG.E.U16 desc[UR12][R2.64+0x50], R19 ;  /* 0x0000501302000986 */ /* 0x0001e2000c10150c */
[----:B------:R-:W-:-:S13]  /*2910*/  ISETP.GT.AND P0, PT, R0, RZ, P4 ;  /* 0x000000ff0000720c */ /* 0x000fda0002704270 */
[----:B0-----:R-:W-:Y:S05]  /*2920*/  @!P0 BRA `(.L_x_62) ;  /* 0x0000000000048947 */ /* 0x001fea0003800000 */
[----:B------:R0:W5:Y:S02]  /*2930*/  LDG.E.LTC128B.U16 R20, desc[UR12][R4.64+0x52] ;  /* 0x0000520c04147981 */ /* 0x000164000c1e1520 */
.L_x_62:
[----:B------:R-:W-:Y:S05]  /*2940*/  BSYNC B0 ;  /* 0x0000000000007941 */ /* 0x000fea0003800000 */
.L_x_61:
        /* <DEDUP_REMOVED lines=9> */
.L_x_64:
[----:B------:R-:W-:Y:S05]  /*29e0*/  BSYNC B0 ;  /* 0x0000000000007941 */ /* 0x000fea0003800000 */
.L_x_63:
        /* <DEDUP_REMOVED lines=9> */
.L_x_66:
[----:B------:R-:W-:Y:S05]  /*2a80*/  BSYNC B0 ;  /* 0x0000000000007941 */ /* 0x000fea0003800000 */
.L_x_65:
        /* <DEDUP_REMOVED lines=10> */
.L_x_68:
[----:B------:R-:W-:Y:S05]  /*2b30*/  BSYNC B0 ;  /* 0x0000000000007941 */ /* 0x000fea0003800000 */
.L_x_67:
        /* <DEDUP_REMOVED lines=10> */
.L_x_70:
[----:B------:R-:W-:Y:S05]  /*2be0*/  BSYNC B0 ;  /* 0x0000000000007941 */ /* 0x000fea0003800000 */
.L_x_69:
        /* <DEDUP_REMOVED lines=9> */
.L_x_72:
[----:B------:R-:W-:Y:S05]  /*2c80*/  BSYNC B0 ;  /* 0x0000000000007941 */ /* 0x000fea0003800000 */
.L_x_71:
        /* <DEDUP_REMOVED lines=9> */
.L_x_74:
[----:B------:R-:W-:Y:S05]  /*2d20*/  BSYNC B0 ;  /* 0x0000000000007941 */ /* 0x000fea0003800000 */
.L_x_73:
        /* <DEDUP_REMOVED lines=10> */
.L_x_76:
[----:B------:R-:W-:Y:S05]  /*2dd0*/  BSYNC B0 ;  /* 0x0000000000007941 */ /* 0x000fea0003800000 */
.L_x_75:
[----:B-----5:R-:W-:Y:S01]  /*2de0*/  IMAD.U32 R19, R20, 0x10000, RZ ;  /* 0x0001000014137824 */ /* 0x020fe200078e00ff */
[----:B------:R-:W-:Y:S03]  /*2df0*/  BSSY B0, `(.L_x_77) ;  /* 0x0000009000007945 */ /* 0x000fe60003800000 */
[----:B------:R-:W-:-:S04]  /*2e00*/  FMUL R19, R19, R14 ;  /* 0x0000000e13137220 */ /* 0x000fc80000400000 */
[----:B------:R-:W-:-:S05]  /*2e10*/  FFMA R19, R148, R11, R19 ;  /* 0x0000000b94137223 */ /* 0x000fca0000000013 */
[----:B------:R-:W-:-:S05]  /*2e20*/  F2FP.BF16.F32.PACK_AB R19, RZ, R19 ;  /* 0x00000013ff13723e */ /* 0x000fca00000010ff */
[----:B------:R0:W-:Y:S01]  /*2e30*/  @P0 STG.E.U16 desc[UR12][R2.64+0x70], R19 ;  /* 0x0000701302000986 */ /* 0x0001e2000c10150c */
[----:B------:R-:W-:-:S04]  /*2e40*/  ISETP.GT.AND P0, PT, R10, 0x39, PT ;  /* 0x000000390a00780c */ /* 0x000fc80003f04270 */
[----:B------:R-:W-:-:S13]  /*2e50*/  ISETP.GT.AND P5, PT, R0, RZ, P0 ;  /* 0x000000ff0000720c */ /* 0x000fda00007a4270 */
[----:B0-----:R-:W-:Y:S05]  /*2e60*/  @!P5 BRA `(.L_x_78) ;  /* 0x000000000004d947 */ /* 0x001fea0003800000 */
[----:B------:R0:W5:Y:S02]  /*2e70*/  LDG.E.LTC128B.U16 R20, desc[UR12][R4.64+0x72] ;  /* 0x0000720c04147981 */ /* 0x000164000c1e1520 */
.L_x_78:
[----:B------:R-:W-:Y:S05]  /*2e80*/  BSYNC B0 ;  /* 0x0000000000007941 */ /* 0x000fea0003800000 */
.L_x_77:
        /* <DEDUP_REMOVED lines=9> */
.L_x_80:
[----:B------:R-:W-:Y:S05]  /*2f20*/  BSYNC B0 ;  /* 0x0000000000007941 */ /* 0x000fea0003800000 */
.L_x_79:
        /* <DEDUP_REMOVED lines=9> */
.L_x_82:
[----:B------:R-:W-:Y:S05]  /*2fc0*/  BSYNC B0 ;  /* 0x0000000000007941 */ /* 0x000fea0003800000 */
.L_x_81:
[----:B-----5:R-:W-:Y:S01]  /*2fd0*/  IMAD.U32 R19, R20, 0x10000, RZ ;  /* 0x0001000014137824 */ /* 0x020fe200078e00ff */
[----:B------:R-:W-:Y:S01]  /*2fe0*/  LOP3.LUT R123, R17, 0x10, RZ, 0xfc, !PT ;  /* 0x00000010117b7812 */ /* 0x000fe200078efcff */
[----:B------:R-:W-:Y:S02]  /*2ff0*/  USHF.L.U32 UR22, UR4, 0x7, URZ ;  /* 0x0000000704167899 */ /* 0x000fe4000800063f */
[----:B------:R-:W-:Y:S01]  /*3000*/  FMUL R16, R19, R14 ;  /* 0x0000000e13107220 */ /* 0x000fe20000400000 */
[----:B------:R-:W-:-:S03]  /*3010*/  USHF.L.U64.HI UR4, UR4, 0x7, UR5 ;  /* 0x0000000704047899 */ /* 0x000fc60008010205 */
[----:B------:R-:W-:-:S05]  /*3020*/  FFMA R16, R151, R11, R16 ;  /* 0x0000000b97107223 */ /* 0x000fca0000000010 */
[----:B------:R-:W-:-:S05]  /*3030*/  F2FP.BF16.F32.PACK_AB R16, RZ, R16 ;  /* 0x00000010ff10723e */ /* 0x000fca00000010ff */
[----:B------:R1:W-:Y:S01]  /*3040*/  @P5 STG.E.U16 desc[UR12][R6.64+0x72], R16 ;  /* 0x0000721006005986 */ /* 0x0003e2000c10150c */
[----:B------:R-:W-:-:S05]  /*3050*/  IADD3 R126, P5, R123, R2, RZ ;  /* 0x000000027b7e7210 */ /* 0x000fca0007fbe0ff */
[----:B------:R-:W-:Y:S01]  /*3060*/  IMAD.X R127, R21, 0x1, R3, P5 ;  /* 0x00000001157f7824 */ /* 0x000fe200028e0603 */
[----:B------:R-:W-:-:S04]  /*3070*/  IADD3 R18, P5, R4, UR22, RZ ;  /* 0x0000001604127c10 */ /* 0x000fc8000ffbe0ff */
[----:B------:R-:W-:Y:S02]  /*3080*/  IADD3.X R19, R5, UR4, RZ, P5, !PT ;  /* 0x0000000405137c10 */ /* 0x000fe4000affe4ff */
[----:B------:R-:W-:-:S04]  /*3090*/  ISETP.GT.AND P5, PT, R10, RZ, PT ;  /* 0x000000ff0a00720c */ /* 0x000fc80003fa4270 */
[----:B------:R-:W-:-:S13]  /*30a0*/  ISETP.GT.AND P5, PT, R0, 0x40, P5 ;  /* 0x000000400000780c */ /* 0x000fda0002fa4270 */
[----:B------:R-:W2:Y:S01]  /*30b0*/  @P5 LDG.E.LTC128B.U16 R20, desc[UR12][R18.64] ;  /* 0x0000000c12145981 */ /* 0x000ea2000c1e1520 */
[----:B------:R-:W-:Y:S01]  /*30c0*/  LOP3.LUT R121, R17, 0x12, RZ, 0xfc, !PT ;  /* 0x0000001211797812 */ /* 0x000fe200078efcff */
[----:B------:R-:W-:Y:S01]  /*30d0*/  ULOP3.LUT UR21, UR22, 0x2, URZ, 0xfc, !UPT ;  /* 0x0000000216157892 */ /* 0x000fe2000f8efc3f */
[----:B--2---:R-:W-:-:S04]  /*30e0*/  IMAD.U32 R23, R20, 0x10000, RZ ;  /* 0x0001000014177824 */ /* 0x004fc800078e00ff */
[----:B------:R-:W-:-:S04]  /*30f0*/  FMUL R23, R23, R14 ;  /* 0x0000000e17177220 */ /* 0x000fc80000400000 */
[----:B------:R-:W-:-:S05]  /*3100*/  FFMA R23, R88, R11, R23 ;  /* 0x0000000b58177223 */ /* 0x000fca0000000017 */
[----:B------:R-:W-:-:S04]  /*3110*/  F2FP.BF16.F32.PACK_AB R23, RZ, R23 ;  /* 0x00000017ff17723e */ /* 0x000fc800000010ff */
[----:B------:R-:W-:-:S05]  /*3120*/  PRMT R22, R23, 0x7610, R22 ;  /* 0x0000761017167816 */ /* 0x000fca0000000016 */
[----:B------:R2:W-:Y:S01]  /*3130*/  @P5 STG.E.U16 desc[UR12][R12.64], R22 ;  /* 0x000000160c005986 */ /* 0x0005e2000c10150c */
[----:B------:R-:W-:-:S05]  /*3140*/  IADD3 R128, P5, R121, R2, RZ ;  /* 0x0000000279807210 */ /* 0x000fca0007fbe0ff */
[----:B------:R-:W-:Y:S01]  /*3150*/  IMAD.X R129, R21, 0x1, R3, P5 ;  /* 0x0000000115817824 */ /* 0x000fe200028e0603 */
[----:B------:R-:W-:-:S04]  /*3160*/  IADD3 R130, P5, R4, UR21, RZ ;  /* 0x0000001504827c10 */ /* 0x000fc8000ffbe0ff */
[----:B------:R-:W-:Y:S02]  /*3170*/  IADD3.X R131, R5, UR4, RZ, P5, !PT ;  /* 0x0000000405837c10 */ /* 0x000fe4000affe4ff */
[----:B------:R-:W-:-:S13]  /*3180*/  ISETP.GT.AND P5, PT, R0, 0x40, P6 ;  /* 0x000000400000780c */ /* 0x000fda00037a4270 */
[----:B------:R-:W3:Y:S01]  /*3190*/  @P5 LDG.E.LTC128B.U16 R20, desc[UR12][R130.64] ;  /* 0x0000000c82145981 */ /* 0x000ee2000c1e1520 */
[----:B------:R-:W-:Y:S01]  /*31a0*/  BSSY B0, `(.L_x_83) ;  /* 0x000000e000007945 */ /* 0x000fe20003800000 */
[----:B---3--:R-:W-:-:S04]  /*31b0*/  IMAD.U32 R23, R20, 0x10000, RZ ;  /* 0x0001000014177824 */ /* 0x008fc800078e00ff */
[----:B-1----:R-:W-:-:S04]  /*31c0*/  FMUL R16, R23, R14 ;  /* 0x0000000e17107220 */ /* 0x002fc80000400000 */
[----:B------:R-:W-:-:S05]  /*31d0*/  FFMA R16, R89, R11, R16 ;  /* 0x0000000b59107223 */ /* 0x000fca0000000010 */
[----:B------:R-:W-:-:S05]  /*31e0*/  F2FP.BF16.F32.PACK_AB R16, RZ, R16 ;  /* 0x00000010ff10723e */ /* 0x000fca00000010ff */
[----:B------:R1:W-:Y:S01]  /*31f0*/  @P5 STG.E.U16 desc[UR12][R124.64], R16 ;  /* 0x000000107c005986 */ /* 0x0003e2000c10150c */
[----:B------:R-:W-:-:S05]  /*3200*/  IADD3 R88, P5, R17, R6, RZ ;  /* 0x0000000611587210 */ /* 0x000fca0007fbe0ff */
[----:B------:R-:W-:Y:S01]  /*3210*/  IMAD.X R89, R21, 0x1, R7, P5 ;  /* 0x0000000115597824 */ /* 0x000fe200028e0607 */
[----:B--2---:R-:W-:-:S04]  /*3220*/  IADD3 R22, P5, R8, UR22, RZ ;  /* 0x0000001608167c10 */ /* 0x004fc8000ffbe0ff */
[----:B------:R-:W-:Y:S02]  /*3230*/  IADD3.X R23, R9, UR4, RZ, P5, !PT ;  /* 0x0000000409177c10 */ /* 0x000fe4000affe4ff */
[----:B------:R-:W-:-:S04]  /*3240*/  ISETP.GT.AND P5, PT, R10, RZ, PT ;  /* 0x000000ff0a00720c */ /* 0x000fc80003fa4270 */
[----:B------:R-:W-:-:S13]  /*3250*/  ISETP.GT.AND P5, PT, R0, 0x48, P5 ;  /* 0x000000480000780c */ /* 0x000fda0002fa4270 */
[----:B-1----:R-:W-:Y:S05]  /*3260*/  @!P5 BRA `(.L_x_84) ;  /* 0x000000000004d947 */ /* 0x002fea0003800000 */
[----:B------:R1:W5:Y:S02]  /*3270*/  LDG.E.LTC128B.U16 R20, desc[UR12][R22.64] ;  /* 0x0000000c16147981 */ /* 0x000364000c1e1520 */
.L_x_84:
[----:B------:R-:W-:Y:S05]  /*3280*/  BSYNC B0 ;  /* 0x0000000000007941 */ /* 0x000fea0003800000 */
.L_x_83:
[----:B-----5:R-:W-:Y:S01]  /*3290*/  IMAD.U32 R125, R20, 0x10000, RZ ;  /* 0x00010000147d7824 */ /* 0x020fe200078e00ff */
[----:B------:R-:W-:Y:S03]  /*32a0*/  BSSY B0, `(.L_x_85) ;  /* 0x000000c000007945 */ /* 0x000fe60003800000 */
[----:B------:R-:W-:-:S04]  /*32b0*/  FMUL R125, R125, R14 ;  /* 0x0000000e7d7d7220 */ /* 0x000fc80000400000 */
[----:B------:R-:W-:-:S05]  /*32c0*/  FFMA R125, R90, R11, R125 ;  /* 0x0000000b5a7d7223 */ /* 0x000fca000000007d */
[----:B------:R-:W-:-:S05]  /*32d0*/  F2FP.BF16.F32.PACK_AB R125, RZ, R125 ;  /* 0x0000007dff7d723e */ /* 0x000fca00000010ff */
[----:B------:R2:W-:Y:S01]  /*32e0*/  @P5 STG.E.U16 desc[UR12][R88.64], R125 ;  /* 0x0000007d58005986 */ /* 0x0005e2000c10150c */
[----:B------:R-:W-:-:S05]  /*32f0*/  IADD3 R132, P5, R15, R6, RZ ;  /* 0x000000060f847210 */ /* 0x000fca0007fbe0ff */
[----:B------:R-:W-:Y:S01]  /*3300*/  IMAD.X R133, R21, 0x1, R7, P5 ;  /* 0x0000000115857824 */ /* 0x000fe200028e0607 */
[----:B------:R-:W-:-:S13]  /*3310*/  ISETP.GT.AND P5, PT, R0, 0x48, P6 ;  /* 0x000000480000780c */ /* 0x000fda00037a4270 */
[----:B--2---:R-:W-:Y:S05]  /*3320*/  @!P5 BRA `(.L_x_86) ;  /* 0x00000000000cd947 */ /* 0x004fea0003800000 */
[----:B------:R-:W-:-:S04]  /*3330*/  IADD3 R124, P6, R8, UR21, RZ ;  /* 0x00000015087c7c10 */ /* 0x000fc8000ffde0ff */
[----:B------:R-:W-:-:S05]  /*3340*/  IADD3.X R125, R9, UR4, RZ, P6, !PT ;  /* 0x00000004097d7c10 */ /* 0x000fca000b7fe4ff */
[----:B------:R2:W5:Y:S04]  /*3350*/  LDG.E.LTC128B.U16 R20, desc[UR12][R124.64] ;  /* 0x0000000c7c147981 */ /* 0x000568000c1e1520 */
.L_x_86:
[----:B------:R-:W-:Y:S05]  /*3360*/  BSYNC B0 ;  /* 0x0000000000007941 */ /* 0x000fea0003800000 */
.L_x_85:
[----:B--2--5:R-:W-:Y:S01]  /*3370*/  IMAD.U32 R125, R20, 0x10000, RZ ;  /* 0x00010000147d7824 */ /* 0x024fe200078e00ff */
[----:B------:R-:W-:Y:S01]  /*3380*/  ULOP3.LUT UR20, UR22, 0x10, URZ, 0xfc, !UPT ;  /* 0x0000001016147892 */ /* 0x000fe2000f8efc3f */
[----:B------:R-:W-:Y:S02]  /*3390*/  ISETP.GT.AND P6, PT, R10, 0x8, PT ;  /* 0x000000080a00780c */ /* 0x000fe40003fc4270 */
[----:B------:R-:W-:-:S04]  /*33a0*/  FMUL R16, R125, R14 ;  /* 0x0000000e7d107220 */ /* 0x000fc80000400000 */
[----:B------:R-:W-:Y:S01]  /*33b0*/  FFMA R16, R91, R11, R16 ;  /* 0x0000000b5b107223 */ /* 0x000fe20000000010 */
[----:B------:R-:W-:-:S04]  /*33c0*/  LOP3.LUT R91, R17, 0x20, RZ, 0xfc, !PT ;  /* 0x00000020115b7812 */ /* 0x000fc800078efcff */
[----:B------:R-:W-:-:S05]  /*33d0*/  F2FP.BF16.F32.PACK_AB R16, RZ, R16 ;  /* 0x00000010ff10723e */ /* 0x000fca00000010ff */
[----:B------:R2:W-:Y:S01]  /*33e0*/  @P5 STG.E.U16 desc[UR12][R132.64], R16 ;  /* 0x0000001084005986 */ /* 0x0005e2000c10150c */
[----:B------:R-:W-:-:S05]  /*33f0*/  IADD3 R130, P5, R91, R2, RZ ;  /* 0x000000025b827210 */ /* 0x000fca0007fbe0ff */
[----:B------:R-:W-:Y:S01]  /*3400*/  IMAD.X R131, R21, 0x1, R3, P5 ;  /* 0x0000000115837824 */ /* 0x000fe200028e0603 */
[----:B------:R-:W-:-:S04]  /*3410*/  IADD3 R134, P5, R4, UR20, RZ ;  /* 0x0000001404867c10 */ /* 0x000fc8000ffbe0ff */
[----:B------:R-:W-:Y:S02]  /*3420*/  IADD3.X R135, R5, UR4, RZ, P5, !PT ;  /* 0x0000000405877c10 */ /* 0x000fe4000affe4ff */
[----:B------:R-:W-:-:S13]  /*3430*/  ISETP.GT.AND P5, PT, R0, 0x40, P6 ;  /* 0x000000400000780c */ /* 0x000fda00037a4270 */
[----:B------:R-:W3:Y:S01]  /*3440*/  @P5 LDG.E.LTC128B.U16 R20, desc[UR12][R134.64] ;  /* 0x0000000c86145981 */ /* 0x000ee2000c1e1520 */
[----:B------:R-:W-:Y:S01]  /*3450*/  ULOP3.LUT UR19, UR22, 0x12, URZ, 0xfc, !UPT ;  /* 0x0000001216137892 */ /* 0x000fe2000f8efc3f */
[----:B---3--:R-:W-:-:S04]  /*3460*/  IMAD.U32 R125, R20, 0x10000, RZ ;  /* 0x00010000147d7824 */ /* 0x008fc800078e00ff */
[----:B------:R-:W-:-:S04]  /*3470*/  FMUL R125, R125, R14 ;  /* 0x0000000e7d7d7220 */ /* 0x000fc80000400000 */
[----:B------:R-:W-:-:S05]  /*3480*/  FFMA R125, R92, R11, R125 ;  /* 0x0000000b5c7d7223 */ /* 0x000fca000000007d */
[----:B------:R-:W-:-:S04]  /*3490*/  F2FP.BF16.F32.PACK_AB R125, RZ, R125 ;  /* 0x0000007dff7d723e */ /* 0x000fc800000010ff */
[----:B------:R-:W-:Y:S02]  /*34a0*/  PRMT R90, R125, 0x7610, R90 ;  /* 0x000076107d5a7816 */ /* 0x000fe4000000005a */
[----:B------:R-:W-:-:S03]  /*34b0*/  LOP3.LUT R125, R17, 0x22, RZ, 0xfc, !PT ;  /* 0x00000022117d7812 */ /* 0x000fc600078efcff */
[----:B------:R3:W-:Y:S01]  /*34c0*/  @P5 STG.E.U16 desc[UR12][R126.64], R90 ;  /* 0x0000005a7e005986 */ /* 0x0007e2000c10150c */
[----:B--2---:R-:W-:-:S05]  /*34d0*/  IADD3 R132, P5, R125, R2, RZ ;  /* 0x000000027d847210 */ /* 0x004fca0007fbe0ff */
[----:B------:R-:W-:Y:S01]  /*34e0*/  IMAD.X R133, R21, 0x1, R3, P5 ;  /* 0x0000000115857824 */ /* 0x000fe200028e0603 */
[----:B------:R-:W-:-:S04]  /*34f0*/  IADD3 R134, P5, R4, UR19, RZ ;  /* 0x0000001304867c10 */ /* 0x000fc8000ffbe0ff */
[----:B------:R-:W-:Y:S02]  /*3500*/  IADD3.X R135, R5, UR4, RZ, P5, !PT ;  /* 0x0000000405877c10 */ /* 0x000fe4000affe4ff */
[----:B------:R-:W-:-:S04]  /*3510*/  ISETP.GT.AND P5, PT, R10, 0x9, PT ;  /* 0x000000090a00780c */ /* 0x000fc80003fa4270 */
[----:B------:R-:W-:-:S13]  /*3520*/  ISETP.GT.AND P5, PT, R0, 0x40, P5 ;  /* 0x000000400000780c */ /* 0x000fda0002fa4270 */
[----:B------:R-:W2:Y:S01]  /*3530*/  @P5 LDG.E.LTC128B.U16 R20, desc[UR12][R134.64] ;  /* 0x0000000c86145981 */ /* 0x000ea2000c1e1520 */
[----:B------:R-:W-:Y:S01]  /*3540*/  BSSY B0, `(.L_x_87) ;  /* 0x000000d000007945 */ /* 0x000fe20003800000 */
[----:B--2---:R-:W-:-:S04]  /*3550*/  IMAD.U32 R137, R20, 0x10000, RZ ;  /* 0x0001000014897824 */ /* 0x004fc800078e00ff */
[----:B------:R-:W-:-:S04]  /*3560*/  FMUL R16, R137, R14 ;  /* 0x0000000e89107220 */ /* 0x000fc80000400000 */
[----:B------:R-:W-:-:S05]  /*3570*/  FFMA R16, R93, R11, R16 ;  /* 0x0000000b5d107223 */ /* 0x000fca0000000010 */
[----:B------:R-:W-:-:S05]  /*3580*/  F2FP.BF16.F32.PACK_AB R16, RZ, R16 ;  /* 0x00000010ff10723e */ /* 0x000fca00000010ff */
[----:B------:R2:W-:Y:S01]  /*3590*/  @P5 STG.E.U16 desc[UR12][R128.64], R16 ;  /* 0x0000001080005986 */ /* 0x0005e2000c10150c */
[----:B---3--:R-:W-:-:S05]  /*35a0*/  IADD3 R126, P5, R123, R6, RZ ;  /* 0x000000067b7e7210 */ /* 0x008fca0007fbe0ff */
[----:B------:R-:W-:Y:S01]  /*35b0*/  IMAD.X R127, R21, 0x1, R7, P5 ;  /* 0x00000001157f7824 */ /* 0x000fe200028e0607 */
[----:B------:R-:W-:-:S13]  /*35c0*/  ISETP.GT.AND P5, PT, R0, 0x48, P6 ;  /* 0x000000480000780c */ /* 0x000fda00037a4270 */
[----:B--2---:R-:W-:Y:S05]  /*35d0*/  @!P5 BRA `(.L_x_88) ;  /* 0x00000000000cd947 */ /* 0x004fea0003800000 */
[----:B------:R-:W-:-:S04]  /*35e0*/  IADD3 R92, P6, R8, UR20, RZ ;  /* 0x00000014085c7c10 */ /* 0x000fc8000ffde0ff */
[----:B------:R-:W-:-:S05]  /*35f0*/  IADD3.X R93, R9, UR4, RZ, P6, !PT ;  /* 0x00000004095d7c10 */ /* 0x000fca000b7fe4ff */
[----:B------:R2:W5:Y:S04]  /*3600*/  LDG.E.LTC128B.U16 R20, desc[UR12][R92.64] ;  /* 0x0000000c5c147981 */ /* 0x000568000c1e1520 */
.L_x_88:
[----:B------:R-:W-:Y:S05]  /*3610*/  BSYNC B0 ;  /* 0x0000000000007941 */ /* 0x000fea0003800000 */
.L_x_87:
[----:B--2--5:R-:W-:Y:S01]  /*3620*/  IMAD.U32 R93, R20, 0x10000, RZ ;  /* 0x00010000145d7824 */ /* 0x024fe200078e00ff */
[----:B------:R-:W-:Y:S01]  /*3630*/  ISETP.GT.AND P6, PT, R10, 0x9, PT ;  /* 0x000000090a00780c */ /* 0x000fe20003fc4270 */
[----:B------:R-:W-:Y:S02]  /*3640*/  BSSY B0, `(.L_x_89) ;  /* 0x000000c000007945 */ /* 0x000fe40003800000 */
        /* <DEDUP_REMOVED lines=11> */
.L_x_90:
[----:B------:R-:W-:Y:S05]  /*3700*/  BSYNC B0 ;  /* 0x0000000000007941 */ /* 0x000fea0003800000 */
.L_x_89:
[----:B--2--5:R-:W-:Y:S01]  /*3710*/  IMAD.U32 R93, R20, 0x10000, RZ ;  /* 0x00010000145d7824 */ /* 0x024fe200078e00ff */
[----:B------:R-:W-:Y:S01]  /*3720*/  ULOP3.LUT UR18, UR22, 0x20, URZ, 0xfc, !UPT ;  /* 0x0000002016127892 */ /* 0x000fe2000f8efc3f */
[----:B------:R-:W-:Y:S02]  /*3730*/  ISETP.GT.AND P6, PT, R10, 0x10, PT ;  /* 0x000000100a00780c */ /* 0x000fe40003fc4270 */
[----:B------:R-:W-:Y:S01]  /*3740*/  FMUL R16, R93, R14 ;  /* 0x0000000e5d107220 */ /* 0x000fe20000400000 */
[----:B------:R-:W-:-:S03]  /*3750*/  LOP3.LUT R93, R17, 0x30, RZ, 0xfc, !PT ;  /* 0x00000030115d7812 */ /* 0x000fc600078efcff */
[----:B------:R-:W-:-:S05]  /*3760*/  FFMA R16, R95, R11, R16 ;  /* 0x0000000b5f107223 */ /* 0x000fca0000000010 */
        /* <DEDUP_REMOVED lines=36> */
.L_x_92:
[----:B------:R-:W-:Y:S05]  /*39b0*/  BSYNC B0 ;  /* 0x0000000000007941 */ /* 0x000fea0003800000 */
.L_x_91:
        /* <DEDUP_REMOVED lines=14> */
.L_x_94:
[----:B------:R-:W-:Y:S05]  /*3aa0*/  BSYNC B0 ;  /* 0x0000000000007941 */ /* 0x000fea0003800000 */
.L_x_93:
        /* <DEDUP_REMOVED lines=42> */
.L_x_96:
[----:B------:R-:W-:Y:S05]  /*3d50*/  BSYNC B0 ;  /* 0x0000000000007941 */ /* 0x000fea0003800000 */
.L_x_95:
        /* <DEDUP_REMOVED lines=14> */
.L_x_98:
[----:B------:R-:W-:Y:S05]  /*3e40*/  BSYNC B0 ;  /* 0x0000000000007941 */ /* 0x000fea0003800000 */
.L_x_97:
        /* <DEDUP_REMOVED lines=42> */
.L_x_100:
[----:B------:R-:W-:Y:S05]  /*40f0*/  BSYNC B0 ;  /* 0x0000000000007941 */ /* 0x000fea0003800000 */
.L_x_99:
        /* <DEDUP_REMOVED lines=14> */
.L_x_102:
[----:B------:R-:W-:Y:S05]  /*41e0*/  BSYNC B0 ;  /* 0x0000000000007941 */ /* 0x000fea0003800000 */
.L_x_101:
        /* <DEDUP_REMOVED lines=41> */
.L_x_104:
[----:B------:R-:W-:Y:S05]  /*4480*/  BSYNC B0 ;  /* 0x0000000000007941 */ /* 0x000fea0003800000 */
.L_x_103:
[----:B--2--5:R-:W-:Y:S01]  /*4490*/  IMAD.U32 R109, R20, 0x10000, RZ ;  /* 0x00010000146d7824 */ /* 0x024fe200078e00ff */
        /* <DEDUP_REMOVED lines=12> */
.L_x_106:
[----:B------:R-:W-:Y:S05]  /*4560*/  BSYNC B0 ;  /* 0x0000000000007941 */ /* 0x000fea0003800000 */
.L_x_105:
[----:B--2--5:R-:W-:Y:S01]  /*4570*/  IMAD.U32 R109, R20, 0x10000, RZ ;  /* 0x00010000146d7824 */ /* 0x024fe200078e00ff */
[----:B------:R-:W-:-:S03]  /*4580*/  ULOP3.LUT UR8, UR22, 0x60, URZ, 0xfc, !UPT ;  /* 0x0000006016087892 */ /* 0x000fc6000f8efc3f */
        /* <DEDUP_REMOVED lines=31> */
[----:B------:R-:W-:-:S05]  /*4780*/  IADD3 R112, P5, R105, R6, RZ ;  /* 0x0000000669707210 */ /* 0x000fca0007fbe0ff */
[----:B------:R-:W-:Y:S01]  /*4790*/  IMAD.X R113, R21, 0x1, R7, P5 ;  /* 0x0000000115717824 */ /* 0x000fe200028e0607 */
[----:B------:R-:W-:-:S13]  /*47a0*/  ISETP.GT.AND P5, PT, R0, 0x48, P3 ;  /* 0x000000480000780c */ /* 0x000fda0001fa4270 */
[----:B---3--:R-:W-:Y:S05]  /*47b0*/  @!P5 BRA `(.L_x_108) ;  /* 0x00000000000cd947 */ /* 0x008fea0003800000 */
[----:B------:R-:W-:-:S04]  /*47c0*/  IADD3 R2, P6, R8, UR8, RZ ;  /* 0x0000000808027c10 */ /* 0x000fc8000ffde0ff */
[----:B------:R-:W-:-:S05]  /*47d0*/  IADD3.X R3, R9, UR4, RZ, P6, !PT ;  /* 0x0000000409037c10 */ /* 0x000fca000b7fe4ff */
[----:B------:R2:W5:Y:S04]  /*47e0*/  LDG.E.LTC128B.U16 R20, desc[UR12][R2.64] ;  /* 0x0000000c02147981 */ /* 0x000568000c1e1520 */
.L_x_108:
[----:B------:R-:W-:Y:S05]  /*47f0*/  BSYNC B0 ;  /* 0x0000000000007941 */ /* 0x000fea0003800000 */
.L_x_107:
        /* <DEDUP_REMOVED lines=13> */
.L_x_110:
[----:B------:R-:W-:Y:S05]  /*48d0*/  BSYNC B0 ;  /* 0x0000000000007941 */ /* 0x000fea0003800000 */
.L_x_109:
[----:B--2--5:R-:W-:Y:S01]  /*48e0*/  IMAD.U32 R3, R20, 0x10000, RZ ;  /* 0x0001000014037824 */ /* 0x024fe200078e00ff */
[----:B------:R-:W-:-:S03]  /*48f0*/  ULOP3.LUT UR6, UR22, 0x70, URZ, 0xfc, !UPT ;  /* 0x0000007016067892 */ /* 0x000fc6000f8efc3f */
        /* <DEDUP_REMOVED lines=8> */
[----:B--2---:R-:W-:Y:S02]  /*4980*/  IADD3.X R3, R5, UR4, RZ, P5, !PT ;  /* 0x0000000405037c10 */ /* 0x004fe4000affe4ff */
[----:B------:R-:W-:-:S13]  /*4990*/  ISETP.GT.AND P5, PT, R0, 0x40, P1 ;  /* 0x000000400000780c */ /* 0x000fda0000fa4270 */
[----:B------:R-:W2:Y:S01]  /*49a0*/  @P5 LDG.E.LTC128B.U16 R20, desc[UR12][R2.64] ;  /* 0x0000000c02145981 */ /* 0x000ea2000c1e1520 */
[----:B------:R-:W-:Y:S01]  /*49b0*/  ULOP3.LUT UR5, UR22, 0x72, URZ, 0xfc, !UPT ;  /* 0x0000007216057892 */ /* 0x000fe2000f8efc3f */
[----:B--2---:R-:W-:-:S04]  /*49c0*/  IMAD.U32 R115, R20, 0x10000, RZ ;  /* 0x0001000014737824 */ /* 0x004fc800078e00ff */
[----:B------:R-:W-:-:S04]  /*49d0*/  FMUL R115, R115, R14 ;  /* 0x0000000e73737220 */ /* 0x000fc80000400000 */
[----:B------:R-:W-:-:S05]  /*49e0*/  FFMA R115, R116, R11, R115 ;  /* 0x0000000b74737223 */ /* 0x000fca0000000073 */
[----:B------:R-:W-:-:S05]  /*49f0*/  F2FP.BF16.F32.PACK_AB R115, RZ, R115 ;  /* 0x00000073ff73723e */ /* 0x000fca00000010ff */
[----:B------:R-:W-:Y:S01]  /*4a00*/  @P5 STG.E.U16 desc[UR12][R126.64], R115 ;  /* 0x000000737e005986 */ /* 0x000fe2000c10150c */
[----:B------:R-:W-:-:S05]  /*4a10*/  IADD3 R6, P5, R111, R6, RZ ;  /* 0x000000066f067210 */ /* 0x000fca0007fbe0ff */
[----:B------:R-:W-:Y:S01]  /*4a20*/  IMAD.X R7, R21, 0x1, R7, P5 ;  /* 0x0000000115077824 */ /* 0x000fe200028e0607 */
[----:B----4-:R-:W-:-:S04]  /*4a30*/  IADD3 R4, P5, R4, UR5, RZ ;  /* 0x0000000504047c10 */ /* 0x010fc8000ffbe0ff */
[----:B------:R-:W-:Y:S02]  /*4a40*/  IADD3.X R5, R5, UR4, RZ, P5, !PT ;  /* 0x0000000405057c10 */ /* 0x000fe4000affe4ff */
[----:B------:R-:W-:-:S13]  /*4a50*/  ISETP.GT.AND P5, PT, R0, 0x40, P0 ;  /* 0x000000400000780c */ /* 0x000fda00007a4270 */
[----:B------:R-:W2:Y:S01]  /*4a60*/  @P5 LDG.E.LTC128B.U16 R20, desc[UR12][R4.64] ;  /* 0x0000000c04145981 */ /* 0x000ea2000c1e1520 */
[----:B------:R-:W-:Y:S01]  /*4a70*/  BSSY B0, `(.L_x_111) ;  /* 0x000000e000007945 */ /* 0x000fe20003800000 */
[----:B--2---:R-:W-:-:S04]  /*4a80*/  IMAD.U32 R3, R20, 0x10000, RZ ;  /* 0x0001000014037824 */ /* 0x004fc800078e00ff */
[----:B------:R-:W-:-:S04]  /*4a90*/  FMUL R2, R3, R14 ;  /* 0x0000000e03027220 */ /* 0x000fc80000400000 */
[----:B------:R-:W-:-:S05]  /*4aa0*/  FFMA R2, R117, R11, R2 ;  /* 0x0000000b75027223 */ /* 0x000fca0000000002 */
[----:B------:R-:W-:-:S04]  /*4ab0*/  F2FP.BF16.F32.PACK_AB R2, RZ, R2 ;  /* 0x00000002ff02723e */ /* 0x000fc800000010ff */
[----:B------:R-:W-:-:S05]  /*4ac0*/  PRMT R3, R2, 0x7610, R3 ;  /* 0x0000761002037816 */ /* 0x000fca0000000003 */
[----:B------:R2:W-:Y:S01]  /*4ad0*/  @P5 STG.E.U16 desc[UR12][R128.64], R3 ;  /* 0x0000000380005986 */ /* 0x0005e2000c10150c */
[----:B------:R-:W-:-:S05]  /*4ae0*/  IADD3 R2, P5, R12, R17, RZ ;  /* 0x000000110c027210 */ /* 0x000fca0007fbe0ff */
[----:B--2---:R-:W-:Y:S01]  /*4af0*/  IMAD.X R3, R13, 0x1, R21, P5 ;  /* 0x000000010d037824 */ /* 0x004fe200028e0615 */
[----:B------:R-:W-:-:S13]  /*4b00*/  ISETP.GT.AND P5, PT, R0, 0x48, P1 ;  /* 0x000000480000780c */ /* 0x000fda0000fa4270 */
[----:B------:R-:W-:Y:S05]  /*4b10*/  @!P5 BRA `(.L_x_112) ;  /* 0x00000000000cd947 */ /* 0x000fea0003800000 */
[----:B------:R-:W-:-:S04]  /*4b20*/  IADD3 R4, P6, R8, UR6, RZ ;  /* 0x0000000608047c10 */ /* 0x000fc8000ffde0ff */
[----:B------:R-:W-:-:S05]  /*4b30*/  IADD3.X R5, R9, UR4, RZ, P6, !PT ;  /* 0x0000000409057c10 */ /* 0x000fca000b7fe4ff */
[----:B------:R2:W5:Y:S04]  /*4b40*/  LDG.E.LTC128B.U16 R20, desc[UR12][R4.64] ;  /* 0x0000000c04147981 */ /* 0x000568000c1e1520 */
.L_x_112:
[----:B------:R-:W-:Y:S05]  /*4b50*/  BSYNC B0 ;  /* 0x0000000000007941 */ /* 0x000fea0003800000 */
.L_x_111:
        /* <DEDUP_REMOVED lines=8> */
[----:B------:R-:W-:-:S04]  /*4be0*/  IADD3 R4, P5, R8, UR5, RZ ;  /* 0x0000000508047c10 */ /* 0x000fc8000ffbe0ff */
[----:B--2---:R-:W-:Y:S02]  /*4bf0*/  IADD3.X R5, R9, UR4, RZ, P5, !PT ;  /* 0x0000000409057c10 */ /* 0x004fe4000affe4ff */
[----:B------:R-:W-:-:S13]  /*4c00*/  ISETP.GT.AND P5, PT, R0, 0x48, P0 ;  /* 0x000000480000780c */ /* 0x000fda00007a4270 */
[----:B------:R-:W-:Y:S05]  /*4c10*/  @!P5 BRA `(.L_x_114) ;  /* 0x000000000004d947 */ /* 0x000fea0003800000 */
[----:B------:R2:W5:Y:S02]  /*4c20*/  LDG.E.LTC128B.U16 R20, desc[UR12][R4.64] ;  /* 0x0000000c04147981 */ /* 0x000564000c1e1520 */
.L_x_114:
[----:B------:R-:W-:Y:S05]  /*4c30*/  BSYNC B0 ;  /* 0x0000000000007941 */ /* 0x000fea0003800000 */
.L_x_113:
[----:B--2--5:R-:W-:Y:S01]  /*4c40*/  IMAD.U32 R5, R20, 0x10000, RZ ;  /* 0x0001000014057824 */ /* 0x024fe200078e00ff */
[----:B------:R-:W-:Y:S01]  /*4c50*/  ISETP.GT.AND P6, PT, R10, RZ, PT ;  /* 0x000000ff0a00720c */ /* 0x000fe20003fc4270 */
[----:B------:R-:W-:Y:S02]  /*4c60*/  BSSY B0, `(.L_x_115) ;  /* 0x000000d000007945 */ /* 0x000fe40003800000 */
        /* <DEDUP_REMOVED lines=12> */
.L_x_116:
[----:B------:R-:W-:Y:S05]  /*4d30*/  BSYNC B0 ;  /* 0x0000000000007941 */ /* 0x000fea0003800000 */
.L_x_115:
[----:B-----5:R-:W-:Y:S01]  /*4d40*/  IMAD.U32 R7, R20, 0x10000, RZ ;  /* 0x0001000014077824 */ /* 0x020fe200078e00ff */
        /* <DEDUP_REMOVED lines=13> */
.L_x_118:
[----:B------:R-:W-:Y:S05]  /*4e20*/  BSYNC B0 ;  /* 0x0000000000007941 */ /* 0x000fea0003800000 */
.L_x_117:
[----:B---3-5:R-:W-:Y:S01]  /*4e30*/  IMAD.U32 R7, R20, 0x10000, RZ ;  /* 0x0001000014077824 */ /* 0x028fe200078e00ff */
        /* <DEDUP_REMOVED lines=8> */
[----:B---3--:R-:W-:Y:S01]  /*4ec0*/  IMAD.X R7, R89, 0x1, R21, P5 ;  /* 0x0000000159077824 */ /* 0x008fe200028e0615 */
[----:B0-----:R-:W-:-:S04]  /*4ed0*/  IADD3 R8, P5, R22, UR22, RZ ;  /* 0x0000001616087c10 */ /* 0x001fc8000ffbe0ff */
[----:B------:R-:W-:Y:S02]  /*4ee0*/  IADD3.X R9, R23, UR4, RZ, P5, !PT ;  /* 0x0000000417097c10 */ /* 0x000fe4000affe4ff */
[----:B------:R-:W-:-:S13]  /*4ef0*/  ISETP.GT.AND P5, PT, R0, 0x88, P6 ;  /* 0x000000880000780c */ /* 0x000fda00037a4270 */
[----:B------:R-:W-:Y:S05]  /*4f00*/  @!P5 BRA `(.L_x_120) ;  /* 0x000000000004d947 */ /* 0x000fea0003800000 */
[----:B------:R0:W5:Y:S02]  /*4f10*/  LDG.E.LTC128B.U16 R20, desc[UR12][R8.64] ;  /* 0x0000000c08147981 */ /* 0x000164000c1e1520 */
.L_x_120:
[----:B------:R-:W-:Y:S05]  /*4f20*/  BSYNC B0 ;  /* 0x0000000000007941 */ /* 0x000fea0003800000 */
.L_x_119:
        /* <DEDUP_REMOVED lines=14> */
.L_x_122:
[----:B------:R-:W-:Y:S05]  /*5010*/  BSYNC B0 ;  /* 0x0000000000007941 */ /* 0x000fea0003800000 */
.L_x_121:
[----:B---3-5:R-:W-:Y:S01]  /*5020*/  IMAD.U32 R57, R20, 0x10000, RZ ;  /* 0x0001000014397824 */ /* 0x028fe200078e00ff */
        /* <DEDUP_REMOVED lines=13> */
.L_x_124:
[----:B------:R-:W-:Y:S05]  /*5100*/  BSYNC B0 ;  /* 0x0000000000007941 */ /* 0x000fea0003800000 */
.L_x_123:
        /* <DEDUP_REMOVED lines=8> */
[----:B---3--:R-:W-:Y:S01]  /*5190*/  IMAD.X R59, R13, 0x1, R21, P5 ;  /* 0x000000010d3b7824 */ /* 0x008fe200028e0615 */
[----:B------:R-:W-:-:S13]  /*51a0*/  ISETP.GT.AND P5, PT, R0, 0x80, P6 ;  /* 0x000000800000780c */ /* 0x000fda00037a4270 */
[----:B------:R-:W-:Y:S05]  /*51b0*/  @!P5 BRA `(.L_x_126) ;  /* 0x00000000000cd947 */ /* 0x000fea0003800000 */
[----:B------:R-:W-:-:S04]  /*51c0*/  IADD3 R112, P6, R18, UR19, RZ ;  /* 0x0000001312707c10 */ /* 0x000fc8000ffde0ff */
[----:B------:R-:W-:-:S05]  /*51d0*/  IADD3.X R113, R19, UR4, RZ, P6, !PT ;  /* 0x0000000413717c10 */ /* 0x000fca000b7fe4ff */
[----:B------:R3:W5:Y:S04]  /*51e0*/  LDG.E.LTC128B.U16 R20, desc[UR12][R112.64] ;  /* 0x0000000c70147981 */ /* 0x000768000c1e1520 */
.L_x_126:
[----:B------:R-:W-:Y:S05]  /*51f0*/  BSYNC B0 ;  /* 0x0000000000007941 */ /* 0x000fea0003800000 */
.L_x_125:
        /* <DEDUP_REMOVED lines=14> */
.L_x_128:
[----:B------:R-:W-:Y:S05]  /*52e0*/  BSYNC B0 ;  /* 0x0000000000007941 */ /* 0x000fea0003800000 */
.L_x_127:
        /* <DEDUP_REMOVED lines=14> */
.L_x_130:
[----:B------:R-:W-:Y:S05]  /*53d0*/  BSYNC B0 ;  /* 0x0000000000007941 */ /* 0x000fea0003800000 */
.L_x_129:
        /* <DEDUP_REMOVED lines=14> */
.L_x_132:
[----:B------:R-:W-:Y:S05]  /*54c0*/  BSYNC B0 ;  /* 0x0000000000007941 */ /* 0x000fea0003800000 */
.L_x_131:
        /* <DEDUP_REMOVED lines=14> */
.L_x_134:
[----:B------:R-:W-:Y:S05]  /*55b0*/  BSYNC B0 ;  /* 0x0000000000007941 */ /* 0x000fea0003800000 */
.L_x_133:
        /* <DEDUP_REMOVED lines=14> */
.L_x_136:
[----:B------:R-:W-:Y:S05]  /*56a0*/  BSYNC B0 ;  /* 0x0000000000007941 */ /* 0x000fea0003800000 */
.L_x_135:
        /* <DEDUP_REMOVED lines=14> */
.L_x_138:
[----:B------:R-:W-:Y:S05]  /*5790*/  BSYNC B0 ;  /* 0x0000000000007941 */ /* 0x000fea0003800000 */
.L_x_137:
        /* <DEDUP_REMOVED lines=14> */
.L_x_140:
[----:B------:R-:W-:Y:S05]  /*5880*/  BSYNC B0 ;  /* 0x0000000000007941 */ /* 0x000fea0003800000 */
.L_x_139:
        /* <DEDUP_REMOVED lines=14> */
.L_x_142:
[----:B------:R-:W-:Y:S05]  /*5970*/  BSYNC B0 ;  /* 0x0000000000007941 */ /* 0x000fea0003800000 */
.L_x_141:
        /* <DEDUP_REMOVED lines=14> */
.L_x_144:
[----:B------:R-:W-:Y:S05]  /*5a60*/  BSYNC B0 ;  /* 0x0000000000007941 */ /* 0x000fea0003800000 */
.L_x_143:
        /* <DEDUP_REMOVED lines=14> */
.L_x_146:
[----:B------:R-:W-:Y:S05]  /*5b50*/  BSYNC B0 ;  /* 0x0000000000007941 */ /* 0x000fea0003800000 */
.L_x_145:
        /* <DEDUP_REMOVED lines=14> */
.L_x_148:
[----:B------:R-:W-:Y:S05]  /*5c40*/  BSYNC B0 ;  /* 0x0000000000007941 */ /* 0x000fea0003800000 */
.L_x_147:
        /* <DEDUP_REMOVED lines=14> */
.L_x_150:
[----:B------:R-:W-:Y:S05]  /*5d30*/  BSYNC B0 ;  /* 0x0000000000007941 */ /* 0x000fea0003800000 */
.L_x_149:
        /* <DEDUP_REMOVED lines=14> */
.L_x_152:
[----:B------:R-:W-:Y:S05]  /*5e20*/  BSYNC B0 ;  /* 0x0000000000007941 */ /* 0x000fea0003800000 */
.L_x_151:
        /* <DEDUP_REMOVED lines=14> */
.L_x_154:
[----:B------:R-:W-:Y:S05]  /*5f10*/  BSYNC B0 ;  /* 0x0000000000007941 */ /* 0x000fea0003800000 */
.L_x_153:
        /* <DEDUP_REMOVED lines=14> */
.L_x_156:
[----:B------:R-:W-:Y:S05]  /*6000*/  BSYNC B0 ;  /* 0x0000000000007941 */ /* 0x000fea0003800000 */
.L_x_155:
[----:B---3-5:R-:W-:Y:S01]  /*6010*/  IMAD.U32 R59, R20, 0x10000, RZ ;  /* 0x00010000143b7824 */ /* 0x028fe200078e00ff */
[----:B------:R-:W-:Y:S03]  /*6020*/  BSSY B0, `(.L_x_157) ;  /* 0x000000c000007945 */ /* 0x000fe60003800000 */
        /* <DEDUP_REMOVED lines=11> */
.L_x_158:
[----:B------:R-:W-:Y:S05]  /*60e0*/  BSYNC B0 ;  /* 0x0000000000007941 */ /* 0x000fea0003800000 */
.L_x_157:
        /* <DEDUP_REMOVED lines=14> */
.L_x_160:
[----:B------:R-:W-:Y:S05]  /*61d0*/  BSYNC B0 ;  /* 0x0000000000007941 */ /* 0x000fea0003800000 */
.L_x_159:
[----:B---3-5:R-:W-:Y:S01]  /*61e0*/  IMAD.U32 R61, R20, 0x10000, RZ ;  /* 0x00010000143d7824 */ /* 0x028fe200078e00ff */
        /* <DEDUP_REMOVED lines=12> */
.L_x_162:
[----:B------:R-:W-:Y:S05]  /*62b0*/  BSYNC B0 ;  /* 0x0000000000007941 */ /* 0x000fea0003800000 */
.L_x_161:
        /* <DEDUP_REMOVED lines=13> */
.L_x_164:
[----:B------:R-:W-:Y:S05]  /*6390*/  BSYNC B0 ;  /* 0x0000000000007941 */ /* 0x000fea0003800000 */
.L_x_163:
        /* <DEDUP_REMOVED lines=13> */
.L_x_166:
[----:B------:R-:W-:Y:S05]  /*6470*/  BSYNC B0 ;  /* 0x0000000000007941 */ /* 0x000fea0003800000 */
.L_x_165:
        /* <DEDUP_REMOVED lines=13> */
.L_x_168:
[----:B------:R-:W-:Y:S05]  /*6550*/  BSYNC B0 ;  /* 0x0000000000007941 */ /* 0x000fea0003800000 */
.L_x_167:
        /* <DEDUP_REMOVED lines=13> */
.L_x_170:
[----:B------:R-:W-:Y:S05]  /*6630*/  BSYNC B0 ;  /* 0x0000000000007941 */ /* 0x000fea0003800000 */
.L_x_169:
        /* <DEDUP_REMOVED lines=13> */
.L_x_172:
[----:B------:R-:W-:Y:S05]  /*6710*/  BSYNC B0 ;  /* 0x0000000000007941 */ /* 0x000fea0003800000 */
.L_x_171:
        /* <DEDUP_REMOVED lines=8> */
[----:B------:R-:W-:-:S04]  /*67a0*/  IADD3 R18, P5, R18, UR5, RZ ;  /* 0x0000000512127c10 */ /* 0x000fc8000ffbe0ff */
[----:B------:R-:W-:Y:S02]  /*67b0*/  IADD3.X R19, R19, UR4, RZ, P5, !PT ;  /* 0x0000000413137c10 */ /* 0x000fe4000affe4ff */
[----:B------:R-:W-:-:S13]  /*67c0*/  ISETP.GT.AND P5, PT, R0, 0x80, P0 ;  /* 0x000000800000780c */ /* 0x000fda00007a4270 */
[----:B------:R-:W-:Y:S05]  /*67d0*/  @!P5 BRA `(.L_x_174) ;  /* 0x000000000004d947 */ /* 0x000fea0003800000 */
[----:B------:R3:W5:Y:S02]  /*67e0*/  LDG.E.LTC128B.U16 R20, desc[UR12][R18.64] ;  /* 0x0000000c12147981 */ /* 0x000764000c1e1520 */
.L_x_174:
[----:B------:R-:W-:Y:S05]  /*67f0*/  BSYNC B0 ;  /* 0x0000000000007941 */ /* 0x000fea0003800000 */
.L_x_173:
        /* <DEDUP_REMOVED lines=13> */
.L_x_176:
[----:B------:R-:W-:Y:S05]  /*68d0*/  BSYNC B0 ;  /* 0x0000000000007941 */ /* 0x000fea0003800000 */
.L_x_175:
        /* <DEDUP_REMOVED lines=9> */
[----:B---3--:R-:W-:Y:S02]  /*6970*/  IADD3.X R13, R23, UR4, RZ, P5, !PT ;  /* 0x00000004170d7c10 */ /* 0x008fe4000affe4ff */
[----:B------:R-:W-:-:S13]  /*6980*/  ISETP.GT.AND P5, PT, R0, 0x88, P0 ;  /* 0x000000880000780c */ /* 0x000fda00007a4270 */
[----:B------:R-:W-:Y:S05]  /*6990*/  @!P5 BRA `(.L_x_178) ;  /* 0x000000000004d947 */ /* 0x000fea0003800000 */
[----:B------:R3:W5:Y:S02]  /*69a0*/  LDG.E.LTC128B.U16 R20, desc[UR12][R12.64] ;  /* 0x0000000c0c147981 */ /* 0x000764000c1e1520 */
.L_x_178:
[----:B------:R-:W-:Y:S05]  /*69b0*/  BSYNC B0 ;  /* 0x0000000000007941 */ /* 0x000fea0003800000 */
.L_x_177:
        /* <DEDUP_REMOVED lines=15> */
.L_x_180:
[----:B------:R-:W-:Y:S05]  /*6ab0*/  BSYNC B0 ;  /* 0x0000000000007941 */ /* 0x000fea0003800000 */
.L_x_179:
        /* <DEDUP_REMOVED lines=11> */
[----:B-1----:R-:W-:-:S04]  /*6b70*/  IADD3 R22, P6, R4, UR21, RZ ;  /* 0x0000001504167c10 */ /* 0x002fc8000ffde0ff */
[----:B------:R-:W-:-:S05]  /*6b80*/  IADD3.X R23, R5, UR4, RZ, P6, !PT ;  /* 0x0000000405177c10 */ /* 0x000fca000b7fe4ff */
[----:B------:R3:W5:Y:S04]  /*6b90*/  LDG.E.LTC128B.U16 R20, desc[UR12][R22.64] ;  /* 0x0000000c16147981 */ /* 0x000768000c1e1520 */
.L_x_182:
[----:B------:R-:W-:Y:S05]  /*6ba0*/  BSYNC B0 ;  /* 0x0000000000007941 */ /* 0x000fea0003800000 */
.L_x_181:
[----:B-1-3-5:R-:W-:Y:S01]  /*6bb0*/  IMAD.U32 R23, R20, 0x10000, RZ ;  /* 0x0001000014177824 */ /* 0x02afe200078e00ff */
[----:B------:R-:W-:Y:S01]  /*6bc0*/  ISETP.GT.AND P6, PT, R10, RZ, PT ;  /* 0x000000ff0a00720c */ /* 0x000fe20003fc4270 */
[----:B------:R-:W-:Y:S02]  /*6bd0*/  BSSY B0, `(.L_x_183) ;  /* 0x000000e000007945 */ /* 0x000fe40003800000 */
[----:B------:R-:W-:-:S04]  /*6be0*/  FMUL R16, R23, R14 ;  /* 0x0000000e17107220 */ /* 0x000fc80000400000 */
[----:B------:R-:W-:-:S05]  /*6bf0*/  FFMA R16, R25, R11, R16 ;  /* 0x0000000b19107223 */ /* 0x000fca0000000010 */
[----:B------:R-:W-:-:S04]  /*6c00*/  F2FP.BF16.F32.PACK_AB R16, RZ, R16 ;  /* 0x00000010ff10723e */ /* 0x000fc800000010ff */
[----:B------:R-:W-:Y:S02]  /*6c10*/  PRMT R23, R16, 0x7610, R23 ;  /* 0x0000761010177816 */ /* 0x000fe40000000017 */
[----:B------:R-:W-:-:S03]  /*6c20*/  PRMT R16, R20, 0x7610, R16 ;  /* 0x0000761014107816 */ /* 0x000fc60000000010 */
[----:B------:R1:W-:Y:S01]  /*6c30*/  @P5 STG.E.U16 desc[UR12][R60.64], R23 ;  /* 0x000000173c005986 */ /* 0x0003e2000c10150c */
[----:B------:R-:W-:-:S05]  /*6c40*/  IADD3 R22, P5, R6, R17, RZ ;  /* 0x0000001106167210 */ /* 0x000fca0007fbe0ff */
[----:B-1----:R-:W-:Y:S01]  /*6c50*/  IMAD.X R23, R7, 0x1, R21, P5 ;  /* 0x0000000107177824 */ /* 0x002fe200028e0615 */
[----:B------:R-:W-:-:S13]  /*6c60*/  ISETP.GT.AND P5, PT, R0, 0xc8, P6 ;  /* 0x000000c80000780c */ /* 0x000fda00037a4270 */
[----:B------:R-:W-:Y:S05]  /*6c70*/  @!P5 BRA `(.L_x_184) ;  /* 0x00000000000cd947 */ /* 0x000fea0003800000 */
[----:B------:R-:W-:-:S04]  /*6c80*/  IADD3 R16, P6, R8, UR22, RZ ;  /* 0x0000001608107c10 */ /* 0x000fc8000ffde0ff */
[----:B------:R-:W-:-:S05]  /*6c90*/  IADD3.X R17, R9, UR4, RZ, P6, !PT ;  /* 0x0000000409117c10 */ /* 0x000fca000b7fe4ff */
[----:B------:R1:W5:Y:S04]  /*6ca0*/  LDG.E.LTC128B.U16 R16, desc[UR12][R16.64] ;  /* 0x0000000c10107981 */ /* 0x000368000c1e1520 */
.L_x_184:
[----:B------:R-:W-:Y:S05]  /*6cb0*/  BSYNC B0 ;  /* 0x0000000000007941 */ /* 0x000fea0003800000 */
.L_x_183:
[----:B-1---5:R-:W-:Y:S01]  /*6cc0*/  IMAD.U32 R17, R16, 0x10000, RZ ;  /* 0x0001000010117824 */ /* 0x022fe200078e00ff */
        /* <DEDUP_REMOVED lines=9> */
[----:B-1----:R-:W-:Y:S05]  /*6d60*/  @!P5 BRA `(.L_x_186) ;  /* 0x00000000000cd947 */ /* 0x002fea0003800000 */
[----:B------:R-:W-:-:S04]  /*6d70*/  IADD3 R16, P6, R8, UR21, RZ ;  /* 0x0000001508107c10 */ /* 0x000fc8000ffde0ff */
[----:B------:R-:W-:-:S05]  /*6d80*/  IADD3.X R17, R9, UR4, RZ, P6, !PT ;  /* 0x0000000409117c10 */ /* 0x000fca000b7fe4ff */
[----:B------:R1:W5:Y:S04]  /*6d90*/  LDG.E.LTC128B.U16 R16, desc[UR12][R16.64] ;  /* 0x0000000c10107981 */ /* 0x000368000c1e1520 */
.L_x_186:
[----:B------:R-:W-:Y:S05]  /*6da0*/  BSYNC B0 ;  /* 0x0000000000007941 */ /* 0x000fea0003800000 */
.L_x_185:
        /* <DEDUP_REMOVED lines=12> */
[----:B-1----:R-:W-:-:S05]  /*6e70*/  IADD3.X R17, R5, UR4, RZ, P6, !PT ;  /* 0x0000000405117c10 */ /* 0x002fca000b7fe4ff */
[----:B------:R3:W5:Y:S04]  /*6e80*/  LDG.E.LTC128B.U16 R16, desc[UR12][R16.64] ;  /* 0x0000000c10107981 */ /* 0x000768000c1e1520 */
.L_x_188:
[----:B------:R-:W-:Y:S05]  /*6e90*/  BSYNC B0 ;  /* 0x0000000000007941 */ /* 0x000fea0003800000 */
.L_x_187:
[----:B-----5:R-:W-:Y:S01]  /*6ea0*/  IMAD.U32 R15, R16, 0x10000, RZ ;  /* 0x00010000100f7824 */ /* 0x020fe200078e00ff */
[----:B------:R-:W-:Y:S01]  /*6eb0*/  ISETP.GT.AND P6, PT, R10, 0x9, PT ;  /* 0x000000090a00780c */ /* 0x000fe20003fc4270 */
[----:B------:R-:W-:Y:S02]  /*6ec0*/  BSSY B0, `(.L_x_189) ;  /* 0x000000e000007945 */ /* 0x000fe40003800000 */
[----:B------:R-:W-:-:S04]  /*6ed0*/  FMUL R15, R15, R14 ;  /* 0x0000000e0f0f7220 */ /* 0x000fc80000400000 */
[----:B------:R-:W-:-:S05]  /*6ee0*/  FFMA R15, R28, R11, R15 ;  /* 0x0000000b1c0f7223 */ /* 0x000fca000000000f */
[----:B------:R-:W-:-:S04]  /*6ef0*/  F2FP.BF16.F32.PACK_AB R15, RZ, R15 ;  /* 0x0000000fff0f723e */ /* 0x000fc800000010ff */
[----:B-1-3--:R-:W-:Y:S02]  /*6f00*/  PRMT R17, R15, 0x7610, R17 ;  /* 0x000076100f117816 */ /* 0x00afe40000000011 */
[----:B------:R-:W-:-:S03]  /*6f10*/  PRMT R15, R16, 0x7610, R15 ;  /* 0x00007610100f7816 */ /* 0x000fc6000000000f */
        /* <DEDUP_REMOVED lines=8> */
.L_x_190:
[----:B------:R-:W-:Y:S05]  /*6fa0*/  BSYNC B0 ;  /* 0x0000000000007941 */ /* 0x000fea0003800000 */
.L_x_189:
[----:B-1---5:R-:W-:Y:S01]  /*6fb0*/  IMAD.U32 R13, R15, 0x10000, RZ ;  /* 0x000100000f0d7824 */ /* 0x022fe200078e00ff */
[----:B------:R-:W-:Y:S01]  /*6fc0*/  ISETP.GT.AND P6, PT, R10, 0x8, PT ;  /* 0x000000080a00780c */ /* 0x000fe20003fc4270 */
        /* <DEDUP_REMOVED lines=14> */
.L_x_192:
[----:B------:R-:W-:Y:S05]  /*70b0*/  BSYNC B0 ;  /* 0x0000000000007941 */ /* 0x000fea0003800000 */
.L_x_191:
        /* <DEDUP_REMOVED lines=14> */
.L_x_194:
[----:B------:R-:W-:Y:S05]  /*71a0*/  BSYNC B0 ;  /* 0x0000000000007941 */ /* 0x000fea0003800000 */
.L_x_193:
        /* <DEDUP_REMOVED lines=14> */
.L_x_196:
[----:B------:R-:W-:Y:S05]  /*7290*/  BSYNC B0 ;  /* 0x0000000000007941 */ /* 0x000fea0003800000 */
.L_x_195:
        /* <DEDUP_REMOVED lines=14> */
.L_x_198:
[----:B------:R-:W-:Y:S05]  /*7380*/  BSYNC B0 ;  /* 0x0000000000007941 */ /* 0x000fea0003800000 */
.L_x_197:
[----:B-1---5:R-:W-:Y:S01]  /*7390*/  IMAD.U32 R13, R12, 0x10000, RZ ;  /* 0x000100000c0d7824 */ /* 0x022fe200078e00ff */
[----:B------:R-:W-:Y:S01]  /*73a0*/  ISETP.GT.AND P6, PT, R10, 0x10, PT ;  /* 0x000000100a00780c */ /* 0x000fe20003fc4270 */
        /* <DEDUP_REMOVED lines=13> */
.L_x_200:
[----:B------:R-:W-:Y:S05]  /*7480*/  BSYNC B0 ;  /* 0x0000000000007941 */ /* 0x000fea0003800000 */
.L_x_199:
        /* <DEDUP_REMOVED lines=14> */
.L_x_202:
[----:B------:R-:W-:Y:S05]  /*7570*/  BSYNC B0 ;  /* 0x0000000000007941 */ /* 0x000fea0003800000 */
.L_x_201:
        /* <DEDUP_REMOVED lines=14> */
.L_x_204:
[----:B------:R-:W-:Y:S05]  /*7660*/  BSYNC B0 ;  /* 0x0000000000007941 */ /* 0x000fea0003800000 */
.L_x_203:
        /* <DEDUP_REMOVED lines=14> */
.L_x_206:
[----:B------:R-:W-:Y:S05]  /*7750*/  BSYNC B0 ;  /* 0x0000000000007941 */ /* 0x000fea0003800000 */
.L_x_205:
        /* <DEDUP_REMOVED lines=15> */
.L_x_208:
[----:B------:R-:W-:Y:S05]  /*7850*/  BSYNC B0 ;  /* 0x0000000000007941 */ /* 0x000fea0003800000 */
.L_x_207:
        /* <DEDUP_REMOVED lines=14> */
.L_x_210:
[----:B------:R-:W-:Y:S05]  /*7940*/  BSYNC B0 ;  /* 0x0000000000007941 */ /* 0x000fea0003800000 */
.L_x_209:
        /* <DEDUP_REMOVED lines=15> */
.L_x_212:
[----:B------:R-:W-:Y:S05]  /*7a40*/  BSYNC B0 ;  /* 0x0000000000007941 */ /* 0x000fea0003800000 */
.L_x_211:
        /* <DEDUP_REMOVED lines=14> */
.L_x_214:
[----:B------:R-:W-:Y:S05]  /*7b30*/  BSYNC B0 ;  /* 0x0000000000007941 */ /* 0x000fea0003800000 */
.L_x_213:
[----:B-1---5:R-:W-:Y:S01]  /*7b40*/  IMAD.U32 R13, R12, 0x10000, RZ ;  /* 0x000100000c0d7824 */ /* 0x022fe200078e00ff */
[----:B------:R-:W-:Y:S01]  /*7b50*/  ISETP.GT.AND P6, PT, R10, 0x20, PT ;  /* 0x000000200a00780c */ /* 0x000fe20003fc4270 */
[----:B------:R-:W-:Y:S02]  /*7b60*/  BSSY B0, `(.L_x_215) ;  /* 0x000000a000007945 */ /* 0x000fe40003800000 */
[----:B------:R-:W-:-:S04]  /*7b70*/  FMUL R20, R13, R14 ;  /* 0x0000000e0d147220 */ /* 0x000fc80000400000 */
[----:B------:R-:W-:-:S05]  /*7b80*/  FFMA R20, R41, R11, R20 ;  /* 0x0000000b29147223 */ /* 0x000fca0000000014 */
[----:B------:R-:W-:-:S05]  /*7b90*/  F2FP.BF16.F32.PACK_AB R20, RZ, R20 ;  /* 0x00000014ff14723e */ /* 0x000fca00000010ff */
[----:B------:R1:W-:Y:S01]  /*7ba0*/  @P5 STG.E.U16 desc[UR12][R24.64], R20 ;  /* 0x0000001418005986 */ /* 0x0003e2000c10150c */
[----:B------:R-:W-:-:S13]  /*7bb0*/  ISETP.GT.AND P5, PT, R0, 0xc8, P6 ;  /* 0x000000c80000780c */ /* 0x000fda00037a4270 */
[----:B-1----:R-:W-:Y:S05]  /*7bc0*/  @!P5 BRA `(.L_x_216) ;  /* 0x00000000000cd947 */ /* 0x002fea0003800000 */
[----:B------:R-:W-:-:S04]  /*7bd0*/  IADD3 R12, P6, R8, UR14, RZ ;  /* 0x0000000e080c7c10 */ /* 0x000fc8000ffde0ff */
[----:B------:R-:W-:-:S05]  /*7be0*/  IADD3.X R13, R9, UR4, RZ, P6, !PT ;  /* 0x00000004090d7c10 */ /* 0x000fca000b7fe4ff */
[----:B------:R1:W5:Y:S04]  /*7bf0*/  LDG.E.LTC128B.U16 R12, desc[UR12][R12.64] ;  /* 0x0000000c0c0c7981 */ /* 0x000368000c1e1520 */
.L_x_216:
[----:B------:R-:W-:Y:S05]  /*7c00*/  BSYNC B0 ;  /* 0x0000000000007941 */ /* 0x000fea0003800000 */
.L_x_215:
        /* <DEDUP_REMOVED lines=12> */
.L_x_218:
[----:B------:R-:W-:Y:S05]  /*7cd0*/  BSYNC B0 ;  /* 0x0000000000007941 */ /* 0x000fea0003800000 */
.L_x_217:
        /* <DEDUP_REMOVED lines=15> */
.L_x_220:
[----:B------:R-:W-:Y:S05]  /*7dd0*/  BSYNC B0 ;  /* 0x0000000000007941 */ /* 0x000fea0003800000 */
.L_x_219:
[----:B-1---5:R-:W-:Y:S01]  /*7de0*/  IMAD.U32 R13, R12, 0x10000, RZ ;  /* 0x000100000c0d7824 */ /* 0x022fe200078e00ff */
        /* <DEDUP_REMOVED lines=12> */
.L_x_222:
[----:B------:R-:W-:Y:S05]  /*7eb0*/  BSYNC B0 ;  /* 0x0000000000007941 */ /* 0x000fea0003800000 */
.L_x_221:
[----:B-1---5:R-:W-:Y:S01]  /*7ec0*/  IMAD.U32 R13, R12, 0x10000, RZ ;  /* 0x000100000c0d7824 */ /* 0x022fe200078e00ff */
[----:B------:R-:W-:Y:S01]  /*7ed0*/  ISETP.GT.AND P6, PT, R10, 0x28, PT ;  /* 0x000000280a00780c */ /* 0x000fe20003fc4270 */
[----:B------:R-:W-:Y:S02]  /*7ee0*/  BSSY B0, `(.L_x_223) ;  /* 0x000000c000007945 */ /* 0x000fe40003800000 */
[----:B------:R-:W-:Y:S01]  /*7ef0*/  FMUL R10, R13, R14 ;  /* 0x0000000e0d0a7220 */ /* 0x000fe20000400000 */
[----:B------:R-:W-:-:S03]  /*7f00*/  ISETP.GT.AND P6, PT, R0, 0xc8, P6 ;  /* 0x000000c80000780c */ /* 0x000fc600037c4270 */
[----:B------:R-:W-:-:S05]  /*7f10*/  FFMA R10, R45, R11, R10 ;  /* 0x0000000b2d0a7223 */ /* 0x000fca000000000a */
[----:B------:R-:W-:-:S04]  /*7f20*/  F2FP.BF16.F32.PACK_AB R10, RZ, R10 ;  /* 0x0000000aff0a723e */ /* 0x000fc800000010ff */
[----:B------:R-:W-:Y:S02]  /*7f30*/  PRMT R13, R10, 0x7610, R13 ;  /* 0x000076100a0d7816 */ /* 0x000fe4000000000d */
[----:B------:R-:W-:-:S03]  /*7f40*/  PRMT R10, R12, 0x7610, R10 ;  /* 0x000076100c0a7816 */ /* 0x000fc6000000000a */
[----:B------:R1:W-:Y:S01]  /*7f50*/  @P5 STG.E.U16 desc[UR12][R18.64], R13 ;  /* 0x0000000d12005986 */ /* 0x0003e2000c10150c */
[----:B------:R-:W-:Y:S05]  /*7f60*/  @!P6 BRA `(.L_x_224) ;  /* 0x00000000000ce947 */ /* 0x000fea0003800000 */
[----:B------:R-:W-:-:S04]  /*7f70*/  IADD3 R12, P5, R8, UR10, RZ ;  /* 0x0000000a080c7c10 */ /* 0x000fc8000ffbe0ff */
[----:B-1----:R-:W-:-:S05]  /*7f80*/  IADD3.X R13, R9, UR4, RZ, P5, !PT ;  /* 0x00000004090d7c10 */ /* 0x002fca000affe4ff */
[----:B------:R3:W5:Y:S04]  /*7f90*/  LDG.E.LTC128B.U16 R10, desc[UR12][R12.64] ;  /* 0x0000000c0c0a7981 */ /* 0x000768000c1e1520 */
.L_x_224:
[----:B------:R-:W-:Y:S05]  /*7fa0*/  BSYNC B0 ;  /* 0x0000000000007941 */ /* 0x000fea0003800000 */
.L_x_223:
[----:B-1-3-5:R-:W-:Y:S01]  /*7fb0*/  IMAD.U32 R13, R10, 0x10000, RZ ;  /* 0x000100000a0d7824 */ /* 0x02afe200078e00ff */
[----:B------:R-:W-:Y:S01]  /*7fc0*/  IADD3 R12, P5, R6, R101, RZ ;  /* 0x00000065060c7210 */ /* 0x000fe20007fbe0ff */
[----:B------:R-:W-:Y:S01]  /*7fd0*/  BSSY B0, `(.L_x_225) ;  /* 0x000000b000007945 */ /* 0x000fe20003800000 */
[----:B------:R-:W-:Y:S01]  /*7fe0*/  ISETP.GT.AND P4, PT, R0, 0xc8, P4 ;  /* 0x000000c80000780c */ /* 0x000fe20002784270 */
[----:B------:R-:W-:-:S04]  /*7ff0*/  FMUL R13, R13, R14 ;  /* 0x0000000e0d0d7220 */ /* 0x000fc80000400000 */
[----:B------:R-:W-:-:S05]  /*8000*/  FFMA R13, R46, R11, R13 ;  /* 0x0000000b2e0d7223 */ /* 0x000fca000000000d */
[----:B------:R-:W-:Y:S01]  /*8010*/  F2FP.BF16.F32.PACK_AB R15, RZ, R13 ;  /* 0x0000000dff0f723e */ /* 0x000fe200000010ff */
[----:B------:R-:W-:-:S05]  /*8020*/  IMAD.X R13, R7, 0x1, R21, P5 ;  /* 0x00000001070d7824 */ /* 0x000fca00028e0615 */
[----:B------:R1:W-:Y:S01]  /*8030*/  @P6 STG.E.U16 desc[UR12][R12.64], R15 ;  /* 0x0000000f0c006986 */ /* 0x0003e2000c10150c */
[----:B------:R-:W-:Y:S05]  /*8040*/  @!P4 BRA `(.L_x_226) ;  /* 0x00000000000cc947 */ /* 0x000fea0003800000 */
[----:B-1----:R-:W-:-:S04]  /*8050*/  IADD3 R12, P5, R8, UR9, RZ ;  /* 0x00000009080c7c10 */ /* 0x002fc8000ffbe0ff */
[----:B------:R-:W-:-:S05]  /*8060*/  IADD3.X R13, R9, UR4, RZ, P5, !PT ;  /* 0x00000004090d7c10 */ /* 0x000fca000affe4ff */
[----:B------:R3:W5:Y:S04]  /*8070*/  LDG.E.LTC128B.U16 R10, desc[UR12][R12.64] ;  /* 0x0000000c0c0a7981 */ /* 0x000768000c1e1520 */
.L_x_226:
[----:B------:R-:W-:Y:S05]  /*8080*/  BSYNC B0 ;  /* 0x0000000000007941 */ /* 0x000fea0003800000 */
.L_x_225:
[----:B-1-3-5:R-:W-:Y:S01]  /*8090*/  IMAD.U32 R13, R10, 0x10000, RZ ;  /* 0x000100000a0d7824 */ /* 0x02afe200078e00ff */
[----:B------:R-:W-:Y:S01]  /*80a0*/  ISETP.GT.AND P5, PT, R0, 0xc0, P3 ;  /* 0x000000c00000780c */ /* 0x000fe20001fa4270 */
[----:B------:R-:W-:Y:S02]  /*80b0*/  BSSY B0, `(.L_x_227) ;  /* 0x000000b000007945 */ /* 0x000fe40003800000 */
[----:B------:R-:W-:-:S04]  /*80c0*/  FMUL R12, R13, R14 ;  /* 0x0000000e0d0c7220 */ /* 0x000fc80000400000 */
[----:B------:R-:W-:Y:S01]  /*80d0*/  FFMA R47, R47, R11, R12 ;  /* 0x0000000b2f2f7223 */ /* 0x000fe2000000000c */
[----:B------:R-:W-:-:S04]  /*80e0*/  IADD3 R12, P6, R6, R103, RZ ;  /* 0x00000067060c7210 */ /* 0x000fc80007fde0ff */
[----:B------:R-:W-:Y:S01]  /*80f0*/  F2FP.BF16.F32.PACK_AB R47, RZ, R47 ;  /* 0x0000002fff2f723e */ /* 0x000fe200000010ff */
[----:B------:R-:W-:-:S05]  /*8100*/  IMAD.X R13, R7, 0x1, R21, P6 ;  /* 0x00000001070d7824 */ /* 0x000fca00030e0615 */
[----:B------:R1:W-:Y:S01]  /*8110*/  @P4 STG.E.U16 desc[UR12][R12.64], R47 ;  /* 0x0000002f0c004986 */ /* 0x0003e2000c10150c */
[----:B------:R-:W-:Y:S05]  /*8120*/  @!P5 BRA `(.L_x_228) ;  /* 0x00000000000cd947 */ /* 0x000fea0003800000 */
[----:B-1----:R-:W-:-:S04]  /*8130*/  IADD3 R12, P4, R4, UR8, RZ ;  /* 0x00000008040c7c10 */ /* 0x002fc8000ff9e0ff */
[----:B------:R-:W-:-:S05]  /*8140*/  IADD3.X R13, R5, UR4, RZ, P4, !PT ;  /* 0x00000004050d7c10 */ /* 0x000fca000a7fe4ff */
[----:B------:R3:W5:Y:S04]  /*8150*/  LDG.E.LTC128B.U16 R10, desc[UR12][R12.64] ;  /* 0x0000000c0c0a7981 */ /* 0x000768000c1e1520 */
.L_x_228:
[----:B------:R-:W-:Y:S05]  /*8160*/  BSYNC B0 ;  /* 0x0000000000007941 */ /* 0x000fea0003800000 */
.L_x_227:
        /* <DEDUP_REMOVED lines=13> */
.L_x_230:
[----:B------:R-:W-:Y:S05]  /*8240*/  BSYNC B0 ;  /* 0x0000000000007941 */ /* 0x000fea0003800000 */
.L_x_229:
        /* <DEDUP_REMOVED lines=13> */
.L_x_232:
[----:B------:R-:W-:Y:S05]  /*8320*/  BSYNC B0 ;  /* 0x0000000000007941 */ /* 0x000fea0003800000 */
.L_x_231:
        /* <DEDUP_REMOVED lines=13> */
.L_x_234:
[----:B------:R-:W-:Y:S05]  /*8400*/  BSYNC B0 ;  /* 0x0000000000007941 */ /* 0x000fea0003800000 */
.L_x_233:
        /* <DEDUP_REMOVED lines=13> */
.L_x_236:
[----:B------:R-:W-:Y:S05]  /*84e0*/  BSYNC B0 ;  /* 0x0000000000007941 */ /* 0x000fea0003800000 */
.L_x_235:
[----:B-1-3-5:R-:W-:Y:S01]  /*84f0*/  IMAD.U32 R13, R10, 0x10000, RZ ;  /* 0x000100000a0d7824 */ /* 0x02afe200078e00ff */
[----:B------:R-:W-:Y:S01]  /*8500*/  IADD3 R12, P4, R2, R109, RZ ;  /* 0x0000006d020c7210 */ /* 0x000fe20007f9e0ff */
[----:B------:R-:W-:Y:S01]  /*8510*/  BSSY B0, `(.L_x_237) ;  /* 0x000000b000007945 */ /* 0x000fe20003800000 */
[----:B------:R-:W-:Y:S01]  /*8520*/  ISETP.GT.AND P2, PT, R0, 0xc0, P0 ;  /* 0x000000c00000780c */ /* 0x000fe20000744270 */
[----:B------:R-:W-:-:S04]  /*8530*/  FMUL R13, R13, R14 ;  /* 0x0000000e0d0d7220 */ /* 0x000fc80000400000 */
[----:B------:R-:W-:-:S05]  /*8540*/  FFMA R13, R52, R11, R13 ;  /* 0x0000000b340d7223 */ /* 0x000fca000000000d */
[----:B------:R-:W-:Y:S01]  /*8550*/  F2FP.BF16.F32.PACK_AB R15, RZ, R13 ;  /* 0x0000000dff0f723e */ /* 0x000fe200000010ff */
[----:B------:R-:W-:Y:S01]  /*8560*/  IMAD.X R13, R3, 0x1, R21, P4 ;  /* 0x00000001030d7824 */ /* 0x000fe200020e0615 */
[----:B--2---:R-:W-:-:S04]  /*8570*/  IADD3 R4, P4, R4, UR5, RZ ;  /* 0x0000000504047c10 */ /* 0x004fc8000ff9e0ff */
[----:B------:R1:W-:Y:S01]  /*8580*/  @P3 STG.E.U16 desc[UR12][R12.64], R15 ;  /* 0x0000000f0c003986 */ /* 0x0003e2000c10150c */
[----:B------:R-:W-:Y:S01]  /*8590*/  IADD3.X R5, R5, UR4, RZ, P4, !PT ;  /* 0x0000000405057c10 */ /* 0x000fe2000a7fe4ff */
[----:B------:R-:W-:Y:S07]  /*85a0*/  @!P2 BRA `(.L_x_238) ;  /* 0x000000000004a947 */ /* 0x000fee0003800000 */
[----:B------:R2:W5:Y:S02]  /*85b0*/  LDG.E.LTC128B.U16 R10, desc[UR12][R4.64] ;  /* 0x0000000c040a7981 */ /* 0x000564000c1e1520 */
.L_x_238:
[----:B------:R-:W-:Y:S05]  /*85c0*/  BSYNC B0 ;  /* 0x0000000000007941 */ /* 0x000fea0003800000 */
.L_x_237:
[----:B--2--5:R-:W-:Y:S01]  /*85d0*/  IMAD.U32 R5, R10, 0x10000, RZ ;  /* 0x000100000a057824 */ /* 0x024fe200078e00ff */
[----:B------:R-:W-:Y:S01]  /*85e0*/  IADD3 R2, P3, R2, R111, RZ ;  /* 0x0000006f02027210 */ /* 0x000fe20007f7e0ff */
[----:B------:R-:W-:Y:S01]  /*85f0*/  BSSY B0, `(.L_x_239) ;  /* 0x000000b000007945 */ /* 0x000fe20003800000 */
[----:B------:R-:W-:Y:S01]  /*8600*/  ISETP.GT.AND P1, PT, R0, 0xc8, P1 ;  /* 0x000000c80000780c */ /* 0x000fe20000f24270 */
[----:B------:R-:W-:Y:S02]  /*8610*/  FMUL R4, R5, R14 ;  /* 0x0000000e05047220 */ /* 0x000fe40000400000 */
[----:B------:R-:W-:Y:S02]  /*8620*/  IMAD.X R3, R3, 0x1, R21, P3 ;  /* 0x0000000103037824 */ /* 0x000fe400018e0615 */
[----:B------:R-:W-:-:S05]  /*8630*/  FFMA R4, R53, R11, R4 ;  /* 0x0000000b35047223 */ /* 0x000fca0000000004 */
[----:B------:R-:W-:-:S05]  /*8640*/  F2FP.BF16.F32.PACK_AB R4, RZ, R4 ;  /* 0x00000004ff04723e */ /* 0x000fca00000010ff */
[----:B------:R2:W-:Y:S01]  /*8650*/  @P2 STG.E.U16 desc[UR12][R2.64], R4 ;  /* 0x0000000402002986 */ /* 0x0005e2000c10150c */
[----:B------:R-:W-:Y:S05]  /*8660*/  @!P1 BRA `(.L_x_240) ;  /* 0x00000000000c9947 */ /* 0x000fea0003800000 */
[----:B--2---:R-:W-:-:S04]  /*8670*/  IADD3 R2, P2, R8, UR6, RZ ;  /* 0x0000000608027c10 */ /* 0x004fc8000ff5e0ff */
[----:B------:R-:W-:-:S05]  /*8680*/  IADD3.X R3, R9, UR4, RZ, P2, !PT ;  /* 0x0000000409037c10 */ /* 0x000fca00097fe4ff */
[----:B------:R3:W5:Y:S04]  /*8690*/  LDG.E.LTC128B.U16 R10, desc[UR12][R2.64] ;  /* 0x0000000c020a7981 */ /* 0x000768000c1e1520 */
.L_x_240:
[----:B------:R-:W-:Y:S05]  /*86a0*/  BSYNC B0 ;  /* 0x0000000000007941 */ /* 0x000fea0003800000 */
.L_x_239:
[----:B--23-5:R-:W-:Y:S01]  /*86b0*/  IMAD.U32 R3, R10, 0x10000, RZ ;  /* 0x000100000a037824 */ /* 0x02cfe200078e00ff */
[----:B------:R-:W-:Y:S01]  /*86c0*/  IADD3 R2, P2, R6, R109, RZ ;  /* 0x0000006d06027210 */ /* 0x000fe20007f5e0ff */
[----:B------:R-:W-:Y:S01]  /*86d0*/  BSSY B0, `(.L_x_241) ;  /* 0x000000c000007945 */ /* 0x000fe20003800000 */
[----:B------:R-:W-:Y:S01]  /*86e0*/  ISETP.GT.AND P0, PT, R0, 0xc8, P0 ;  /* 0x000000c80000780c */ /* 0x000fe20000704270 */
[----:B------:R-:W-:-:S04]  /*86f0*/  FMUL R3, R3, R14 ;  /* 0x0000000e03037220 */ /* 0x000fc80000400000 */
[----:B------:R-:W-:-:S05]  /*8700*/  FFMA R3, R54, R11, R3 ;  /* 0x0000000b36037223 */ /* 0x000fca0000000003 */
[----:B------:R-:W-:Y:S01]  /*8710*/  F2FP.BF16.F32.PACK_AB R5, RZ, R3 ;  /* 0x00000003ff05723e */ /* 0x000fe200000010ff */
[----:B------:R-:W-:Y:S01]  /*8720*/  IMAD.X R3, R7, 0x1, R21, P2 ;  /* 0x0000000107037824 */ /* 0x000fe200010e0615 */
[----:B------:R-:W-:Y:S02]  /*8730*/  IADD3 R4, P2, R8, UR5, RZ ;  /* 0x0000000508047c10 */ /* 0x000fe4000ff5e0ff */
[----:B------:R-:W-:Y:S02]  /*8740*/  PRMT R0, R5, 0x7610, R0 ;  /* 0x0000761005007816 */ /* 0x000fe40000000000 */
[----:B------:R-:W-:-:S03]  /*8750*/  IADD3.X R5, R9, UR4, RZ, P2, !PT ;  /* 0x0000000409057c10 */ /* 0x000fc600097fe4ff */
[----:B------:R2:W-:Y:S01]  /*8760*/  @P1 STG.E.U16 desc[UR12][R2.64], R0 ;  /* 0x0000000002001986 */ /* 0x0005e2000c10150c */
[----:B------:R-:W-:Y:S05]  /*8770*/  @!P0 BRA `(.L_x_242) ;  /* 0x0000000000048947 */ /* 0x000fea0003800000 */
[----:B------:R3:W5:Y:S02]  /*8780*/  LDG.E.LTC128B.U16 R10, desc[UR12][R4.64] ;  /* 0x0000000c040a7981 */ /* 0x000764000c1e1520 */
.L_x_242:
[----:B------:R-:W-:Y:S05]  /*8790*/  BSYNC B0 ;  /* 0x0000000000007941 */ /* 0x000fea0003800000 */
.L_x_241:
[----:B--2--5:R-:W-:Y:S01]  /*87a0*/  IMAD.U32 R3, R10, 0x10000, RZ ;  /* 0x000100000a037824 */ /* 0x024fe200078e00ff */
[----:B------:R-:W-:-:S03]  /*87b0*/  IADD3 R2, P1, R6, R111, RZ ;  /* 0x0000006f06027210 */ /* 0x000fc60007f3e0ff */
[----:B------:R-:W-:-:S04]  /*87c0*/  FMUL R14, R3, R14 ;  /* 0x0000000e030e7220 */ /* 0x000fc80000400000 */
[----:B------:R-:W-:Y:S01]  /*87d0*/  FFMA R14, R55, R11, R14 ;  /* 0x0000000b370e7223 */ /* 0x000fe2000000000e */
[----:B------:R-:W-:Y:S06]  /*87e0*/  @!P0 EXIT ;  /* 0x000000000000894d */ /* 0x000fec0003800000 */
[----:B------:R-:W-:Y:S01]  /*87f0*/  F2FP.BF16.F32.PACK_AB R14, RZ, R14 ;  /* 0x0000000eff0e723e */ /* 0x000fe200000010ff */
[----:B------:R-:W-:-:S05]  /*8800*/  IMAD.X R3, R7, 0x1, R21, P1 ;  /* 0x0000000107037824 */ /* 0x000fca00008e0615 */
[----:B------:R-:W-:Y:S01]  /*8810*/  STG.E.U16 desc[UR12][R2.64], R14 ;  /* 0x0000000e02007986 */ /* 0x000fe2000c10150c */
[----:B------:R-:W-:Y:S05]  /*8820*/  EXIT ;  /* 0x000000000000794d */ /* 0x000fea0003800000 */
.L_x_22:
[----:B------:R-:W-:Y:S01]  /*8830*/  ULDC.64 UR4, c[0x0][0x650] ;  /* 0x0001940000047ab9 */ /* 0x000fe20000000a00 */
[-C--:B------:R-:W-:Y:S01]  /*8840*/  FMUL R120, R120, R11.reuse ;  /* 0x0000000b78787220 */ /* 0x080fe20000400000 */
[----:B------:R-:W-:Y:S01]  /*8850*/  LEA R2, P1, R18, UR4, 0x1 ;  /* 0x0000000412027c11 */ /* 0x000fe2000f8208ff */
[-C--:B------:R-:W-:Y:S01]  /*8860*/  FMUL R121, R121, R11.reuse ;  /* 0x0000000b79797220 */ /* 0x080fe20000400000 */
[----:B------:R-:W-:Y:S01]  /*8870*/  ISETP.GT.AND P4, PT, R10, 0x1, PT ;  /* 0x000000010a00780c */ /* 0x000fe20003f84270 */
[-C--:B------:R-:W-:Y:S01]  /*8880*/  FMUL R122, R122, R11.reuse ;  /* 0x0000000b7a7a7220 */ /* 0x080fe20000400000 */
[----:B------:R-:W-:Y:S01]  /*8890*/  F2FP.BF16.F32.PACK_AB R120, RZ, R120 ;  /* 0x00000078ff78723e */ /* 0x000fe200000010ff */
[-C--:B------:R-:W-:Y:S01]  /*88a0*/  FMUL R123, R123, R11.reuse ;  /* 0x0000000b7b7b7220 */ /* 0x080fe20000400000 */
[----:B------:R-:W-:Y:S01]  /*88b0*/  LEA.HI.X R3, R18, UR5, R21, 0x1, P1 ;  /* 0x0000000512037c11 */ /* 0x000fe200088f0c15 */
[-C--:B------:R-:W-:Y:S01]  /*88c0*/  FMUL R124, R124, R11.reuse ;  /* 0x0000000b7c7c7220 */ /* 0x080fe20000400000 */
[----:B------:R-:W-:Y:S01]  /*88d0*/  ISETP.GT.AND P2, PT, R10, RZ, PT ;  /* 0x000000ff0a00720c */ /* 0x000fe20003f44270 */
[-C--:B------:R-:W-:Y:S01]  /*88e0*/  FMUL R125, R125, R11.reuse ;  /* 0x0000000b7d7d7220 */ /* 0x080fe20000400000 */
[C---:B------:R-:W-:Y:S01]  /*88f0*/  ISETP.GT.AND P1, PT, R0.reuse, RZ, P4 ;  /* 0x000000ff0000720c */ /* 0x040fe20002724270 */
[----:B------:R-:W-:Y:S01]  /*8900*/  @P0 STG.E.U16 desc[UR12][R2.64], R120 ;  /* 0x0000007802000986 */ /* 0x000fe2000c10150c */
[----:B------:R-:W-:Y:S01]  /*8910*/  ISETP.GT.AND P2, PT, R0, 0x8, P2 ;  /* 0x000000080000780c */ /* 0x000fe20001744270 */
[-C--:B------:R-:W-:Y:S01]  /*8920*/  FMUL R126, R126, R11.reuse ;  /* 0x0000000b7e7e7220 */ /* 0x080fe20000400000 */
[----:B------:R-:W-:Y:S01]  /*8930*/  ISETP.GT.AND P0, PT, R0, 0x8, P4 ;  /* 0x000000080000780c */ /* 0x000fe20002704270 */
[-C--:B------:R-:W-:Y:S01]  /*8940*/  FMUL R127, R127, R11.reuse ;  /* 0x0000000b7f7f7220 */ /* 0x080fe20000400000 */
[----:B------:R-:W-:Y:S01]  /*8950*/  SHF.L.U64.HI R15, R16, 0x1, R15 ;  /* 0x00000001100f7819 */ /* 0x000fe2000001020f */
[-C--:B------:R-:W-:Y:S01]  /*8960*/  FMUL R128, R128, R11.reuse ;  /* 0x0000000b80807220 */ /* 0x080fe20000400000 */
[----:B------:R-:W-:Y:S01]  /*8970*/  LEA R4, P3, R16, R2, 0x1 ;  /* 0x0000000210047211 */ /* 0x000fe200078608ff */
[----:B------:R-:W-:Y:S01]  /*8980*/  FMUL R129, R129, R11 ;  /* 0x0000000b81817220 */ /* 0x000fe20000400000 */
[----:B------:R-:W-:Y:S01]  /*8990*/  F2FP.BF16.F32.PACK_AB R121, RZ, R121 ;  /* 0x00000079ff79723e */ /* 0x000fe200000010ff */
[----:B------:R-:W-:Y:S01]  /*89a0*/  FMUL R130, R130, R11 ;  /* 0x0000000b82827220 */ /* 0x000fe20000400000 */
[----:B------:R-:W-:Y:S01]  /*89b0*/  F2FP.BF16.F32.PACK_AB R122, RZ, R122 ;  /* 0x0000007aff7a723e */ /* 0x000fe200000010ff */
[----:B------:R-:W-:Y:S01]  /*89c0*/  IMAD.X R5, R15, 0x1, R3, P3 ;  /* 0x000000010f057824 */ /* 0x000fe200018e0603 */
[----:B------:R-:W-:Y:S01]  /*89d0*/  F2FP.BF16.F32.PACK_AB R123, RZ, R123 ;  /* 0x0000007bff7b723e */ /* 0x000fe200000010ff */
[----:B------:R-:W-:Y:S01]  /*89e0*/  @P1 STG.E.U16 desc[UR12][R2.64+0x2], R121 ;  /* 0x0000027902001986 */ /* 0x000fe2000c10150c */
[C---:B------:R-:W-:Y:S01]  /*89f0*/  ISETP.GT.AND P5, PT, R10.reuse, 0x8, PT ;  /* 0x000000080a00780c */ /* 0x040fe20003fa4270 */
[-C--:B------:R-:W-:Y:S01]  /*8a00*/  FMUL R131, R131, R11.reuse ;  /* 0x0000000b83837220 */ /* 0x080fe20000400000 */
[----:B------:R-:W-:Y:S01]  /*8a10*/  ISETP.GT.AND P4, PT, R10, 0x9, PT ;  /* 0x000000090a00780c */ /* 0x000fe20003f84270 */
[----:B------:R-:W-:Y:S01]  /*8a20*/  @P2 STG.E.U16 desc[UR12][R4.64], R122 ;  /* 0x0000007a04002986 */ /* 0x000fe2000c10150c */
[----:B------:R-:W-:Y:S01]  /*8a30*/  ISETP.GT.AND P1, PT, R0, RZ, P5 ;  /* 0x000000ff0000720c */ /* 0x000fe20002f24270 */
[----:B------:R-:W-:Y:S01]  /*8a40*/  IMAD.SHL.U32 R9, R12, 0x80, RZ ;  /* 0x000000800c097824 */ /* 0x000fe200078e00ff */
[C---:B------:R-:W-:Y:S01]  /*8a50*/  ISETP.GT.AND P2, PT, R0.reuse, RZ, P4 ;  /* 0x000000ff0000720c */ /* 0x040fe20002744270 */
[----:B------:R-:W-:Y:S01]  /*8a60*/  @P0 STG.E.U16 desc[UR12][R4.64+0x2], R123 ;  /* 0x0000027b04000986 */ /* 0x000fe2000c10150c */
[----:B------:R-:W-:Y:S01]  /*8a70*/  ISETP.GT.AND P0, PT, R0, 0x8, P5 ;  /* 0x000000080000780c */ /* 0x000fe20002f04270 */
[-C--:B------:R-:W-:Y:S01]  /*8a80*/  FMUL R132, R132, R11.reuse ;  /* 0x0000000b84847220 */ /* 0x080fe20000400000 */
[----:B------:R-:W-:Y:S01]  /*8a90*/  F2FP.BF16.F32.PACK_AB R124, RZ, R124 ;  /* 0x0000007cff7c723e */ /* 0x000fe200000010ff */
[----:B------:R-:W-:Y:S01]  /*8aa0*/  FMUL R133, R133, R11 ;  /* 0x0000000b85857220 */ /* 0x000fe20000400000 */
[----:B------:R-:W-:Y:S01]  /*8ab0*/  F2FP.BF16.F32.PACK_AB R125, RZ, R125 ;  /* 0x0000007dff7d723e */ /* 0x000fe200000010ff */
[-C--:B------:R-:W-:Y:S01]  /*8ac0*/  FMUL R134, R134, R11.reuse ;  /* 0x0000000b86867220 */ /* 0x080fe20000400000 */
[----:B------:R-:W-:Y:S01]  /*8ad0*/  F2FP.BF16.F32.PACK_AB R126, RZ, R126 ;  /* 0x0000007eff7e723e */ /* 0x000fe200000010ff */
[-C--:B------:R-:W-:Y:S01]  /*8ae0*/  FMUL R135, R135, R11.reuse ;  /* 0x0000000b87877220 */ /* 0x080fe20000400000 */
[----:B------:R-:W-:Y:S01]  /*8af0*/  ISETP.GT.AND P3, PT, R10, 0x10, PT ;  /* 0x000000100a00780c */ /* 0x000fe20003f64270 */
[----:B------:R-:W-:Y:S01]  /*8b00*/  @P1 STG.E.U16 desc[UR12][R2.64+0x10], R124 ;  /* 0x0000107c02001986 */ /* 0x000fe2000c10150c */
[----:B------:R-:W-:Y:S01]  /*8b10*/  ISETP.GT.AND P1, PT, R0, 0x8, P4 ;  /* 0x000000080000780c */ /* 0x000fe20002724270 */
[----:B------:R-:W-:Y:S01]  /*8b20*/  FMUL R136, R136, R11 ;  /* 0x0000000b88887220 */ /* 0x000fe20000400000 */
[----:B------:R-:W-:Y:S01]  /*8b30*/  F2FP.BF16.F32.PACK_AB R127, RZ, R127 ;  /* 0x0000007fff7f723e */ /* 0x000fe200000010ff */
[----:B------:R-:W-:Y:S01]  /*8b40*/  @P2 STG.E.U16 desc[UR12][R2.64+0x12], R125 ;  /* 0x0000127d02002986 */ /* 0x000fe2000c10150c */
[----:B------:R-:W-:Y:S01]  /*8b50*/  F2FP.BF16.F32.PACK_AB R128, RZ, R128 ;  /* 0x00000080ff80723e */ /* 0x000fe200000010ff */
[-C--:B------:R-:W-:Y:S01]  /*8b60*/  FMUL R137, R137, R11.reuse ;  /* 0x0000000b89897220 */ /* 0x080fe20000400000 */
[----:B------:R-:W-:Y:S01]  /*8b70*/  ISETP.GT.AND P2, PT, R10, 0x11, PT ;  /* 0x000000110a00780c */ /* 0x000fe20003f44270 */
[----:B------:R-:W-:Y:S01]  /*8b80*/  @P0 STG.E.U16 desc[UR12][R4.64+0x10], R126 ;  /* 0x0000107e04000986 */ /* 0x000fe2000c10150c */
[----:B------:R-:W-:Y:S01]  /*8b90*/  ISETP.GT.AND P0, PT, R0, RZ, P3 ;  /* 0x000000ff0000720c */ /* 0x000fe20001f04270 */
[----:B------:R-:W-:Y:S01]  /*8ba0*/  FMUL R138, R138, R11 ;  /* 0x0000000b8a8a7220 */ /* 0x000fe20000400000 */
[----:B------:R-:W-:Y:S01]  /*8bb0*/  F2FP.BF16.F32.PACK_AB R129, RZ, R129 ;  /* 0x00000081ff81723e */ /* 0x000fe200000010ff */
[----:B------:R-:W-:Y:S01]  /*8bc0*/  FMUL R139, R139, R11 ;  /* 0x0000000b8b8b7220 */ /* 0x000fe20000400000 */
[----:B------:R-:W-:Y:S01]  /*8bd0*/  F2FP.BF16.F32.PACK_AB R130, RZ, R130 ;  /* 0x00000082ff82723e */ /* 0x000fe200000010ff */
[----:B------:R-:W-:Y:S01]  /*8be0*/  @P1 STG.E.U16 desc[UR12][R4.64+0x12], R127 ;  /* 0x0000127f04001986 */ /* 0x000fe2000c10150c */
[----:B------:R-:W-:Y:S01]  /*8bf0*/  F2FP.BF16.F32.PACK_AB R131, RZ, R131 ;  /* 0x00000083ff83723e */ /* 0x000fe200000010ff */
[-C--:B------:R-:W-:Y:S01]  /*8c00*/  FMUL R140, R140, R11.reuse ;  /* 0x0000000b8c8c7220 */ /* 0x080fe20000400000 */
[----:B------:R-:W-:Y:S01]  /*8c10*/  SHF.L.U64.HI R13, R12, 0x7, R13 ;  /* 0x000000070c0d7819 */ /* 0x000fe2000001020d */
[-C--:B------:R-:W-:Y:S01]  /*8c20*/  FMUL R141, R141, R11.reuse ;  /* 0x0000000b8d8d7220 */ /* 0x080fe20000400000 */
[----:B------:R-:W-:Y:S01]  /*8c30*/  LOP3.LUT R15, R9, 0x2, RZ, 0xfc, !PT ;  /* 0x00000002090f7812 */ /* 0x000fe200078efcff */
[-C--:B------:R-:W-:Y:S01]  /*8c40*/  FMUL R142, R142, R11.reuse ;  /* 0x0000000b8e8e7220 */ /* 0x080fe20000400000 */
[----:B------:R-:W-:Y:S01]  /*8c50*/  F2FP.BF16.F32.PACK_AB R132, RZ, R132 ;  /* 0x00000084ff84723e */ /* 0x000fe200000010ff */
[----:B------:R0:W-:Y:S01]  /*8c60*/  @P0 STG.E.U16 desc[UR12][R2.64+0x20], R128 ;  /* 0x0000208002000986 */ /* 0x0001e2000c10150c */
[----:B------:R-:W-:Y:S01]  /*8c70*/  ISETP.GT.AND P0, PT, R0, RZ, P2 ;  /* 0x000000ff0000720c */ /* 0x000fe20001704270 */
[-C--:B------:R-:W-:Y:S01]  /*8c80*/  FMUL R143, R143, R11.reuse ;  /* 0x0000000b8f8f7220 */ /* 0x080fe20000400000 */
[----:B------:R-:W-:Y:S01]  /*8c90*/  ISETP.GT.AND P1, PT, R10, 0x19, PT ;  /* 0x000000190a00780c */ /* 0x000fe20003f24270 */
[----:B------:R-:W-:Y:S01]  /*8ca0*/  FMUL R144, R144, R11 ;  /* 0x0000000b90907220 */ /* 0x000fe20000400000 */
[----:B------:R-:W-:Y:S01]  /*8cb0*/  F2FP.BF16.F32.PACK_AB R133, RZ, R133 ;  /* 0x00000085ff85723e */ /* 0x000fe200000010ff */
[-C--:B------:R-:W-:Y:S01]  /*8cc0*/  FMUL R145, R145, R11.reuse ;  /* 0x0000000b91917220 */ /* 0x080fe20000400000 */
[----:B------:R-:W-:Y:S01]  /*8cd0*/  F2FP.BF16.F32.PACK_AB R134, RZ, R134 ;  /* 0x00000086ff86723e */ /* 0x000fe200000010ff */
[----:B------:R-:W-:Y:S01]  /*8ce0*/  FMUL R146, R146, R11 ;  /* 0x0000000b92927220 */ /* 0x000fe20000400000 */
[----:B------:R-:W-:Y:S01]  /*8cf0*/  F2FP.BF16.F32.PACK_AB R135, RZ, R135 ;  /* 0x00000087ff87723e */ /* 0x000fe200000010ff */
[-C--:B------:R-:W-:Y:S01]  /*8d00*/  FMUL R147, R147, R11.reuse ;  /* 0x0000000b93937220 */ /* 0x080fe20000400000 */
[----:B------:R-:W-:Y:S01]  /*8d10*/  F2FP.BF16.F32.PACK_AB R136, RZ, R136 ;  /* 0x00000088ff88723e */ /* 0x000fe200000010ff */
[----:B------:R-:W-:Y:S01]  /*8d20*/  FMUL R148, R148, R11 ;  /* 0x0000000b94947220 */ /* 0x000fe20000400000 */
[----:B------:R-:W-:Y:S01]  /*8d30*/  F2FP.BF16.F32.PACK_AB R137, RZ, R137 ;  /* 0x00000089ff89723e */ /* 0x000fe200000010ff */
[----:B------:R1:W-:Y:S01]  /*8d40*/  @P0 STG.E.U16 desc[UR12][R2.64+0x22], R129 ;  /* 0x0000228102000986 */ /* 0x0003e2000c10150c */
[----:B------:R-:W-:Y:S01]  /*8d50*/  ISETP.GT.AND P0, PT, R0, 0x8, P3 ;  /* 0x000000080000780c */ /* 0x000fe20001f04270 */
[-C--:B------:R-:W-:Y:S01]  /*8d60*/  FMUL R149, R149, R11.reuse ;  /* 0x0000000b95957220 */ /* 0x080fe20000400000 */
[----:B------:R-:W-:Y:S01]  /*8d70*/  F2FP.BF16.F32.PACK_AB R138, RZ, R138 ;  /* 0x0000008aff8a723e */ /* 0x000fe200000010ff */
[----:B------:R-:W-:Y:S01]  /*8d80*/  FMUL R150, R150, R11 ;  /* 0x0000000b96967220 */ /* 0x000fe20000400000 */
[----:B------:R-:W-:Y:S01]  /*8d90*/  F2FP.BF16.F32.PACK_AB R139, RZ, R139 ;  /* 0x0000008bff8b723e */ /* 0x000fe200000010ff */
[-C--:B------:R-:W-:Y:S01]  /*8da0*/  FMUL R151, R151, R11.reuse ;  /* 0x0000000b97977220 */ /* 0x080fe20000400000 */
[----:B------:R-:W-:Y:S01]  /*8db0*/  ISETP.GT.AND P5, PT, R10, 0x28, PT ;  /* 0x000000280a00780c */ /* 0x000fe20003fa4270 */
[-C--:B------:R-:W-:Y:S01]  /*8dc0*/  FMUL R88, R88, R11.reuse ;  /* 0x0000000b58587220 */ /* 0x080fe20000400000 */
[----:B------:R-:W-:Y:S01]  /*8dd0*/  F2FP.BF16.F32.PACK_AB R140, RZ, R140 ;  /* 0x0000008cff8c723e */ /* 0x000fe200000010ff */
[-C--:B------:R-:W-:Y:S01]  /*8de0*/  FMUL R89, R89, R11.reuse ;  /* 0x0000000b59597220 */ /* 0x080fe20000400000 */
[----:B------:R-:W-:Y:S01]  /*8df0*/  ISETP.GT.AND P4, PT, R10, 0x29, PT ;  /* 0x000000290a00780c */ /* 0x000fe20003f84270 */
[----:B------:R-:W-:Y:S01]  /*8e00*/  FMUL R90, R90, R11 ;  /* 0x0000000b5a5a7220 */ /* 0x000fe20000400000 */
[----:B------:R-:W-:Y:S01]  /*8e10*/  F2FP.BF16.F32.PACK_AB R141, RZ, R141 ;  /* 0x0000008dff8d723e */ /* 0x000fe200000010ff */
[----:B------:R-:W-:Y:S01]  /*8e20*/  @P0 STG.E.U16 desc[UR12][R4.64+0x20], R130 ;  /* 0x0000208204000986 */ /* 0x000fe2000c10150c */
[----:B------:R-:W-:Y:S01]  /*8e30*/  ISETP.GT.AND P0, PT, R0, 0x8, P2 ;  /* 0x000000080000780c */ /* 0x000fe20001704270 */
[-C--:B------:R-:W-:Y:S01]  /*8e40*/  FMUL R91, R91, R11.reuse ;  /* 0x0000000b5b5b7220 */ /* 0x080fe20000400000 */
[----:B------:R-:W-:Y:S01]  /*8e50*/  ISETP.GT.AND P2, PT, R10, 0x18, PT ;  /* 0x000000180a00780c */ /* 0x000fe20003f44270 */
        /* <DEDUP_REMOVED lines=8> */
[----:B------:R-:W-:Y:S01]  /*8ee0*/  FMUL R96, R96, R11 ;  /* 0x0000000b60607220 */ /* 0x000fe20000400000 */
[----:B------:R-:W-:Y:S01]  /*8ef0*/  F2FP.BF16.F32.PACK_AB R145, RZ, R145 ;  /* 0x00000091ff91723e */ /* 0x000fe200000010ff */
[----:B------:R-:W-:Y:S01]  /*8f00*/  @P0 STG.E.U16 desc[UR12][R4.64+0x22], R131 ;  /* 0x0000228304000986 */ /* 0x000fe2000c10150c */
[----:B------:R-:W-:Y:S01]  /*8f10*/  IADD3 R6, P0, R9, R2, RZ ;  /* 0x0000000209067210 */ /* 0x000fe20007f1e0ff */
[-C--:B------:R-:W-:Y:S01]  /*8f20*/  FMUL R97, R97, R11.reuse ;  /* 0x0000000b61617220 */ /* 0x080fe20000400000 */
[----:B------:R-:W-:Y:S01]  /*8f30*/  F2FP.BF16.F32.PACK_AB R146, RZ, R146 ;  /* 0x00000092ff92723e */ /* 0x000fe200000010ff */
[----:B------:R-:W-:Y:S01]  /*8f40*/  FMUL R98, R98, R11 ;  /* 0x0000000b62627220 */ /* 0x000fe20000400000 */
[----:B------:R-:W-:Y:S01]  /*8f50*/  F2FP.BF16.F32.PACK_AB R147, RZ, R147 ;  /* 0x00000093ff93723e */ /* 0x000fe200000010ff */
[--C-:B------:R-:W-:Y:S01]  /*8f60*/  IMAD.X R7, R13, 0x1, R3.reuse, P0 ;  /* 0x000000010d077824 */ /* 0x100fe200000e0603 */
[----:B------:R-:W-:Y:S01]  /*8f70*/  IADD3 R18, P0, R15, R2, RZ ;  /* 0x000000020f127210 */ /* 0x000fe20007f1e0ff */
[-C--:B------:R-:W-:Y:S01]  /*8f80*/  FMUL R99, R99, R11.reuse ;  /* 0x0000000b63637220 */ /* 0x080fe20000400000 */
[----:B------:R-:W-:Y:S01]  /*8f90*/  F2FP.BF16.F32.PACK_AB R148, RZ, R148 ;  /* 0x00000094ff94723e */ /* 0x000fe200000010ff */
[----:B------:R-:W-:Y:S01]  /*8fa0*/  FMUL R100, R100, R11 ;  /* 0x0000000b64647220 */ /* 0x000fe20000400000 */
[----:B------:R-:W-:Y:S01]  /*8fb0*/  F2FP.BF16.F32.PACK_AB R149, RZ, R149 ;  /* 0x00000095ff95723e */ /* 0x000fe200000010ff */
[----:B------:R-:W-:Y:S01]  /*8fc0*/  IMAD.X R19, R13, 0x1, R3, P0 ;  /* 0x000000010d137824 */ /* 0x000fe200000e0603 */
[----:B------:R-:W-:Y:S01]  /*8fd0*/  ISETP.GT.AND P0, PT, R0, RZ, P2 ;  /* 0x000000ff0000720c */ /* 0x000fe20001704270 */
[-C--:B------:R-:W-:Y:S01]  /*8fe0*/  FMUL R101, R101, R11.reuse ;  /* 0x0000000b65657220 */ /* 0x080fe20000400000 */
[----:B------:R-:W-:Y:S01]  /*8ff0*/  F2FP.BF16.F32.PACK_AB R150, RZ, R150 ;  /* 0x00000096ff96723e */ /* 0x000fe200000010ff */
[----:B------:R-:W-:Y:S01]  /*9000*/  FMUL R102, R102, R11 ;  /* 0x0000000b66667220 */ /* 0x000fe20000400000 */
[----:B------:R-:W-:Y:S01]  /*9010*/  F2FP.BF16.F32.PACK_AB R151, RZ, R151 ;  /* 0x00000097ff97723e */ /* 0x000fe200000010ff */
[-C--:B------:R-:W-:Y:S01]  /*9020*/  FMUL R103, R103, R11.reuse ;  /* 0x0000000b67677220 */ /* 0x080fe20000400000 */
[----:B------:R-:W-:Y:S01]  /*9030*/  LOP3.LUT R21, R9, 0x10, RZ, 0xfc, !PT ;  /* 0x0000001009157812 */ /* 0x000fe200078efcff */
[-C--:B------:R-:W-:Y:S01]  /*9040*/  FMUL R104, R104, R11.reuse ;  /* 0x0000000b68687220 */ /* 0x080fe20000400000 */
[----:B------:R-:W-:Y:S01]  /*9050*/  F2FP.BF16.F32.PACK_AB R88, RZ, R88 ;  /* 0x00000058ff58723e */ /* 0x000fe200000010ff */
[-C--:B------:R-:W-:Y:S01]  /*9060*/  FMUL R105, R105, R11.reuse ;  /* 0x0000000b69697220 */ /* 0x080fe20000400000 */
[----:B------:R-:W-:Y:S01]  /*9070*/  LOP3.LUT R23, R9, 0x12, RZ, 0xfc, !PT ;  /* 0x0000001209177812 */ /* 0x000fe200078efcff */
[----:B------:R-:W-:Y:S01]  /*9080*/  FMUL R106, R106, R11 ;  /* 0x0000000b6a6a7220 */ /* 0x000fe20000400000 */
[----:B------:R-:W-:Y:S01]  /*9090*/  F2FP.BF16.F32.PACK_AB R89, RZ, R89 ;  /* 0x00000059ff59723e */ /* 0x000fe200000010ff */
[----:B------:R-:W-:Y:S01]  /*90a0*/  @P0 STG.E.U16 desc[UR12][R2.64+0x30], R132 ;  /* 0x0000308402000986 */ /* 0x000fe2000c10150c */
[----:B------:R-:W-:Y:S01]  /*90b0*/  ISETP.GT.AND P0, PT, R0, RZ, P1 ;  /* 0x000000ff0000720c */ /* 0x000fe20000f04270 */
        /* <DEDUP_REMOVED lines=8> */
[-C--:B------:R-:W-:Y:S01]  /*9140*/  FMUL R111, R111, R11.reuse ;  /* 0x0000000b6f6f7220 */ /* 0x080fe20000400000 */
[----:B------:R-:W-:Y:S01]  /*9150*/  PRMT R8, R92, 0x7610, R8 ;  /* 0x000076105c087816 */ /* 0x000fe20000000008 */
[-C--:B------:R-:W-:Y:S01]  /*9160*/  FMUL R112, R112, R11.reuse ;  /* 0x0000000b70707220 */ /* 0x080fe20000400000 */
[----:B------:R-:W-:Y:S01]  /*9170*/  F2FP.BF16.F32.PACK_AB R94, RZ, R94 ;  /* 0x0000005eff5e723e */ /* 0x000fe200000010ff */
[----:B------:R-:W-:Y:S01]  /*9180*/  @P0 STG.E.U16 desc[UR12][R2.64+0x32], R133 ;  /* 0x0000328502000986 */ /* 0x000fe2000c10150c */
[----:B------:R-:W-:Y:S01]  /*9190*/  ISETP.GT.AND P0, PT, R0, 0x8, P2 ;  /* 0x000000080000780c */ /* 0x000fe20001704270 */
        /* <DEDUP_REMOVED lines=26> */
[----:B------:R-:W-:Y:S01]  /*9340*/  @P0 STG.E.U16 desc[UR12][R4.64+0x32], R135 ;  /* 0x0000328704000986 */ /* 0x000fe2000c10150c */
[----:B------:R-:W-:Y:S01]  /*9350*/  ISETP.GT.AND P0, PT, R0, RZ, P2 ;  /* 0x000000ff0000720c */ /* 0x000fe20001704270 */
        /* <DEDUP_REMOVED lines=135> */
[----:B------:R-:W-:-:S02]  /*9bd0*/  F2FP.BF16.F32.PACK_AB R33, RZ, R33 ;  /* 0x00000021ff21723e */ /* 0x000fc400000010ff */
[----:B------:R-:W-:Y:S01]  /*9be0*/  F2FP.BF16.F32.PACK_AB R34, RZ, R34 ;  /* 0x00000022ff22723e */ /* 0x000fe200000010ff */
[----:B------:R-:W-:Y:S01]  /*9bf0*/  @P0 STG.E.U16 desc[UR12][R2.64+0x62], R145 ;  /* 0x0000629102000986 */ /* 0x000fe2000c10150c */
[----:B------:R-:W-:Y:S02]  /*9c00*/  ISETP.GT.AND P0, PT, R0, 0x8, P3 ;  /* 0x000000080000780c */ /* 0x000fe40001f04270 */
[----:B------:R-:W-:Y:S02]  /*9c10*/  F2FP.BF16.F32.PACK_AB R35, RZ, R35 ;  /* 0x00000023ff23723e */ /* 0x000fe400000010ff */
[----:B------:R-:W-:Y:S02]  /*9c20*/  F2FP.BF16.F32.PACK_AB R36, RZ, R36 ;  /* 0x00000024ff24723e */ /* 0x000fe400000010ff */
[----:B------:R-:W-:Y:S02]  /*9c30*/  F2FP.BF16.F32.PACK_AB R37, RZ, R37 ;  /* 0x00000025ff25723e */ /* 0x000fe400000010ff */
[----:B------:R-:W-:-:S02]  /*9c40*/  F2FP.BF16.F32.PACK_AB R38, RZ, R38 ;  /* 0x00000026ff26723e */ /* 0x000fc400000010ff */
[----:B------:R-:W-:Y:S02]  /*9c50*/  F2FP.BF16.F32.PACK_AB R39, RZ, R39 ;  /* 0x00000027ff27723e */ /* 0x000fe400000010ff */
[----:B------:R-:W-:Y:S01]  /*9c60*/  F2FP.BF16.F32.PACK_AB R40, RZ, R40 ;  /* 0x00000028ff28723e */ /* 0x000fe200000010ff */
[----:B------:R-:W-:Y:S01]  /*9c70*/  @P0 STG.E.U16 desc[UR12][R4.64+0x60], R146 ;  /* 0x0000609204000986 */ /* 0x000fe2000c10150c */
[----:B------:R-:W-:Y:S02]  /*9c80*/  ISETP.GT.AND P0, PT, R0, 0x8, P1 ;  /* 0x000000080000780c */ /* 0x000fe40000f04270 */
[----:B------:R-:W-:Y:S02]  /*9c90*/  F2FP.BF16.F32.PACK_AB R41, RZ, R41 ;  /* 0x00000029ff29723e */ /* 0x000fe400000010ff */
[----:B------:R-:W-:Y:S02]  /*9ca0*/  F2FP.BF16.F32.PACK_AB R42, RZ, R42 ;  /* 0x0000002aff2a723e */ /* 0x000fe400000010ff */
[----:B------:R-:W-:-:S02]  /*9cb0*/  F2FP.BF16.F32.PACK_AB R43, RZ, R43 ;  /* 0x0000002bff2b723e */ /* 0x000fc400000010ff */
[----:B------:R-:W-:Y:S02]  /*9cc0*/  F2FP.BF16.F32.PACK_AB R44, RZ, R44 ;  /* 0x0000002cff2c723e */ /* 0x000fe400000010ff */
[----:B------:R-:W-:Y:S02]  /*9cd0*/  F2FP.BF16.F32.PACK_AB R45, RZ, R45 ;  /* 0x0000002dff2d723e */ /* 0x000fe400000010ff */
[----:B------:R-:W-:Y:S01]  /*9ce0*/  F2FP.BF16.F32.PACK_AB R46, RZ, R46 ;  /* 0x0000002eff2e723e */ /* 0x000fe200000010ff */
[----:B------:R-:W-:Y:S01]  /*9cf0*/  @P0 STG.E.U16 desc[UR12][R4.64+0x62], R147 ;  /* 0x0000629304000986 */ /* 0x000fe2000c10150c */
[----:B------:R-:W-:Y:S02]  /*9d00*/  ISETP.GT.AND P0, PT, R0, RZ, P2 ;  /* 0x000000ff0000720c */ /* 0x000fe40001704270 */
[----:B------:R-:W-:Y:S02]  /*9d10*/  F2FP.BF16.F32.PACK_AB R47, RZ, R47 ;  /* 0x0000002fff2f723e */ /* 0x000fe400000010ff */
[----:B------:R-:W-:-:S02]  /*9d20*/  F2FP.BF16.F32.PACK_AB R48, RZ, R48 ;  /* 0x00000030ff30723e */ /* 0x000fc400000010ff */
[----:B------:R-:W-:Y:S02]  /*9d30*/  F2FP.BF16.F32.PACK_AB R49, RZ, R49 ;  /* 0x00000031ff31723e */ /* 0x000fe400000010ff */
[----:B------:R-:W-:Y:S02]  /*9d40*/  F2FP.BF16.F32.PACK_AB R50, RZ, R50 ;  /* 0x00000032ff32723e */ /* 0x000fe400000010ff */
[----:B------:R-:W-:Y:S02]  /*9d50*/  F2FP.BF16.F32.PACK_AB R51, RZ, R51 ;  /* 0x00000033ff33723e */ /* 0x000fe400000010ff */
[----:B------:R-:W-:Y:S01]  /*9d60*/  F2FP.BF16.F32.PACK_AB R52, RZ, R52 ;  /* 0x00000034ff34723e */ /* 0x000fe200000010ff */
[----:B------:R-:W-:Y:S01]  /*9d70*/  @P0 STG.E.U16 desc[UR12][R2.64+0x70], R148 ;  /* 0x0000709402000986 */ /* 0x000fe2000c10150c */
[----:B------:R-:W-:Y:S02]  /*9d80*/  ISETP.GT.AND P0, PT, R10, 0x39, PT ;  /* 0x000000390a00780c */ /* 0x000fe40003f04270 */
[----:B------:R-:W-:-:S02]  /*9d90*/  F2FP.BF16.F32.PACK_AB R53, RZ, R53 ;  /* 0x00000035ff35723e */ /* 0x000fc400000010ff */
[----:B------:R-:W-:Y:S02]  /*9da0*/  ISETP.GT.AND P6, PT, R0, RZ, P0 ;  /* 0x000000ff0000720c */ /* 0x000fe400007c4270 */
[----:B------:R-:W-:-:S11]  /*9db0*/  F2FP.BF16.F32.PACK_AB R54, RZ, R54 ;  /* 0x00000036ff36723e */ /* 0x000fd600000010ff */
[----:B------:R-:W-:Y:S01]  /*9dc0*/  @P6 STG.E.U16 desc[UR12][R2.64+0x72], R149 ;  /* 0x0000729502006986 */ /* 0x000fe2000c10150c */
[----:B------:R-:W-:-:S13]  /*9dd0*/  ISETP.GT.AND P6, PT, R0, 0x8, P2 ;  /* 0x000000080000780c */ /* 0x000fda00017c4270 */
[----:B------:R-:W-:Y:S01]  /*9de0*/  @P6 STG.E.U16 desc[UR12][R4.64+0x70], R150 ;  /* 0x0000709604006986 */ /* 0x000fe2000c10150c */
[----:B------:R-:W-:-:S13]  /*9df0*/  ISETP.GT.AND P6, PT, R0, 0x8, P0 ;  /* 0x000000080000780c */ /* 0x000fda00007c4270 */
[----:B------:R-:W-:Y:S01]  /*9e00*/  @P6 STG.E.U16 desc[UR12][R4.64+0x72], R151 ;  /* 0x0000729704006986 */ /* 0x000fe2000c10150c */
[----:B0-----:R-:W-:-:S05]  /*9e10*/  IADD3 R128, P6, R21, R2, RZ ;  /* 0x0000000215807210 */ /* 0x001fca0007fde0ff */
[----:B-1----:R-:W-:Y:S01]  /*9e20*/  IMAD.X R129, R13, 0x1, R3, P6 ;  /* 0x000000010d817824 */ /* 0x002fe200030e0603 */
[----:B------:R-:W-:-:S04]  /*9e30*/  ISETP.GT.AND P6, PT, R10, RZ, PT ;  /* 0x000000ff0a00720c */ /* 0x000fc80003fc4270 */
[----:B------:R-:W-:-:S13]  /*9e40*/  ISETP.GT.AND P6, PT, R0, 0x40, P6 ;  /* 0x000000400000780c */ /* 0x000fda00037c4270 */
[----:B------:R-:W-:Y:S01]  /*9e50*/  @P6 STG.E.U16 desc[UR12][R6.64], R88 ;  /* 0x0000005806006986 */ /* 0x000fe2000c10150c */
[----:B------:R-:W-:-:S05]  /*9e60*/  IADD3 R120, P6, R23, R2, RZ ;  /* 0x0000000217787210 */ /* 0x000fca0007fde0ff */
[----:B------:R-:W-:Y:S01]  /*9e70*/  IMAD.X R121, R13, 0x1, R3, P6 ;  /* 0x000000010d797824 */ /* 0x000fe200030e0603 */
[----:B------:R-:W-:-:S04]  /*9e80*/  ISETP.GT.AND P6, PT, R10, 0x1, PT ;  /* 0x000000010a00780c */ /* 0x000fc80003fc4270 */
[----:B------:R-:W-:-:S13]  /*9e90*/  ISETP.GT.AND P6, PT, R0, 0x40, P6 ;  /* 0x000000400000780c */ /* 0x000fda00037c4270 */
[----:B------:R0:W-:Y:S01]  /*9ea0*/  @P6 STG.E.U16 desc[UR12][R18.64], R89 ;  /* 0x0000005912006986 */ /* 0x0001e2000c10150c */
[----:B------:R-:W-:-:S05]  /*9eb0*/  IADD3 R16, P6, R9, R4, RZ ;  /* 0x0000000409107210 */ /* 0x000fca0007fde0ff */
[----:B------:R-:W-:Y:S01]  /*9ec0*/  IMAD.X R17, R13, 0x1, R5, P6 ;  /* 0x000000010d117824 */ /* 0x000fe200030e0605 */
[----:B------:R-:W-:-:S04]  /*9ed0*/  ISETP.GT.AND P6, PT, R10, RZ, PT ;  /* 0x000000ff0a00720c */ /* 0x000fc80003fc4270 */
[----:B------:R-:W-:Y:S02]  /*9ee0*/  ISETP.GT.AND P6, PT, R0, 0x48, P6 ;  /* 0x000000480000780c */ /* 0x000fe400037c4270 */
[C---:B0-----:R-:W-:Y:S02]  /*9ef0*/  LOP3.LUT R19, R9.reuse, 0x20, RZ, 0xfc, !PT ;  /* 0x0000002009137812 */ /* 0x041fe400078efcff */
[----:B------:R-:W-:-:S09]  /*9f00*/  LOP3.LUT R89, R9, 0x22, RZ, 0xfc, !PT ;  /* 0x0000002209597812 */ /* 0x000fd200078efcff */
        /* <DEDUP_REMOVED lines=8> */
[----:B------:R-:W-:-:S04]  /*9f90*/  ISETP.GT.AND P6, PT, R10, 0x8, PT ;  /* 0x000000080a00780c */ /* 0x000fc80003fc4270 */
[----:B------:R-:W-:Y:S02]  /*9fa0*/  ISETP.GT.AND P6, PT, R0, 0x40, P6 ;  /* 0x000000400000780c */ /* 0x000fe400037c4270 */
[----:B0-----:R-:W-:-:S11]  /*9fb0*/  LOP3.LUT R91, R9, 0x30, RZ, 0xfc, !PT ;  /* 0x00000030095b7812 */ /* 0x001fd600078efcff */
[----:B------:R0:W-:Y:S01]  /*9fc0*/  @P6 STG.E.U16 desc[UR12][R128.64], R8 ;  /* 0x0000000880006986 */ /* 0x0001e2000c10150c */
[----:B------:R-:W-:-:S05]  /*9fd0*/  IADD3 R122, P6, R89, R2, RZ ;  /* 0x00000002597a7210 */ /* 0x000fca0007fde0ff */
[----:B------:R-:W-:Y:S01]  /*9fe0*/  IMAD.X R123, R13, 0x1, R3, P6 ;  /* 0x000000010d7b7824 */ /* 0x000fe200030e0603 */
[----:B------:R-:W-:-:S04]  /*9ff0*/  ISETP.GT.AND P6, PT, R10, 0x9, PT ;  /* 0x000000090a00780c */ /* 0x000fc80003fc4270 */
[----:B------:R-:W-:Y:S02]  /*a000*/  ISETP.GT.AND P6, PT, R0, 0x40, P6 ;  /* 0x000000400000780c */ /* 0x000fe400037c4270 */
[----:B0-----:R-:W-:-:S11]  /*a010*/  PRMT R8, R96, 0x7610, R8 ;  /* 0x0000761060087816 */ /* 0x001fd60000000008 */
[----:B------:R0:W-:Y:S01]  /*a020*/  @P6 STG.E.U16 desc[UR12][R120.64], R93 ;  /* 0x0000005d78006986 */ /* 0x0001e2000c10150c */
[----:B------:R-:W-:-:S05]  /*a030*/  IADD3 R92, P6, R21, R4, RZ ;  /* 0x00000004155c7210 */ /* 0x000fca0007fde0ff */
[----:B0-----:R-:W-:Y:S01]  /*a040*/  IMAD.X R93, R13, 0x1, R5, P6 ;  /* 0x000000010d5d7824 */ /* 0x001fe200030e0605 */
        /* <DEDUP_REMOVED lines=80> */
[----:B------:R-:W-:Y:S02]  /*a550*/  ISETP.GT.AND P6, PT, R0, 0x40, P5 ;  /* 0x000000400000780c */ /* 0x000fe40002fc4270 */
[----:B0-----:R-:W-:-:S11]  /*a560*/  LOP3.LUT R107, R9, 0x70, RZ, 0xfc, !PT ;  /* 0x00000070096b7812 */ /* 0x001fd600078efcff */
[----:B------:R-:W-:Y:S01]  /*a570*/  @P6 STG.E.U16 desc[UR12][R126.64], R8 ;  /* 0x000000087e006986 */ /* 0x000fe2000c10150c */
[----:B------:R-:W-:-:S05]  /*a580*/  IADD3 R122, P6, R105, R2, RZ ;  /* 0x00000002697a7210 */ /* 0x000fca0007fde0ff */
[----:B------:R-:W-:Y:S01]  /*a590*/  IMAD.X R123, R13, 0x1, R3, P6 ;  /* 0x000000010d7b7824 */ /* 0x000fe200030e0603 */
[----:B------:R-:W-:-:S13]  /*a5a0*/  ISETP.GT.AND P6, PT, R0, 0x40, P4 ;  /* 0x000000400000780c */ /* 0x000fda00027c4270 */
[----:B------:R0:W-:Y:S01]  /*a5b0*/  @P6 STG.E.U16 desc[UR12][R120.64], R109 ;  /* 0x0000006d78006986 */ /* 0x0001e2000c10150c */
[----:B------:R-:W-:-:S05]  /*a5c0*/  IADD3 R108, P6, R99, R4, RZ ;  /* 0x00000004636c7210 */ /* 0x000fca0007fde0ff */
[----:B0-----:R-:W-:Y:S01]  /*a5d0*/  IMAD.X R109, R13, 0x1, R5, P6 ;  /* 0x000000010d6d7824 */ /* 0x001fe200030e0605 */
[----:B------:R-:W-:-:S13]  /*a5e0*/  ISETP.GT.AND P6, PT, R0, 0x48, P5 ;  /* 0x000000480000780c */ /* 0x000fda0002fc4270 */
[----:B------:R0:W-:Y:S01]  /*a5f0*/  @P6 STG.E.U16 desc[UR12][R108.64], R110 ;  /* 0x0000006e6c006986 */ /* 0x0001e2000c10150c */
[----:B------:R-:W-:-:S05]  /*a600*/  IADD3 R126, P6, R101, R4, RZ ;  /* 0x00000004657e7210 */ /* 0x000fca0007fde0ff */
[----:B------:R-:W-:Y:S01]  /*a610*/  IMAD.X R127, R13, 0x1, R5, P6 ;  /* 0x000000010d7f7824 */ /* 0x000fe200030e0605 */
[----:B------:R-:W-:Y:S02]  /*a620*/  ISETP.GT.AND P6, PT, R0, 0x48, P4 ;  /* 0x000000480000780c */ /* 0x000fe400027c4270 */
[----:B0-----:R-:W-:-:S11]  /*a630*/  LOP3.LUT R109, R9, 0x72, RZ, 0xfc, !PT ;  /* 0x00000072096d7812 */ /* 0x001fd600078efcff */
[----:B------:R0:W-:Y:S01]  /*a640*/  @P6 STG.E.U16 desc[UR12][R126.64], R111 ;  /* 0x0000006f7e006986 */ /* 0x0001e2000c10150c */
[----:B------:R-:W-:-:S05]  /*a650*/  IADD3 R120, P6, R107, R2, RZ ;  /* 0x000000026b787210 */ /* 0x000fca0007fde0ff */
[----:B------:R-:W-:Y:S01]  /*a660*/  IMAD.X R121, R13, 0x1, R3, P6 ;  /* 0x000000010d797824 */ /* 0x000fe200030e0603 */
[----:B------:R-:W-:-:S13]  /*a670*/  ISETP.GT.AND P6, PT, R0, 0x40, P3 ;  /* 0x000000400000780c */ /* 0x000fda0001fc4270 */
        /* <DEDUP_REMOVED lines=13> */
[----:B-1----:R-:W-:-:S05]  /*a750*/  IADD3 R112, P6, R107, R4, RZ ;  /* 0x000000046b707210 */ /* 0x002fca0007fde0ff */
[----:B--2---:R-:W-:Y:S01]  /*a760*/  IMAD.X R113, R13, 0x1, R5, P6 ;  /* 0x000000010d717824 */ /* 0x004fe200030e0605 */
[----:B------:R-:W-:-:S13]  /*a770*/  ISETP.GT.AND P6, PT, R0, 0x40, P2 ;  /* 0x000000400000780c */ /* 0x000fda00017c4270 */
[----:B------:R-:W-:Y:S01]  /*a780*/  @P6 STG.E.U16 desc[UR12][R120.64], R116 ;  /* 0x0000007478006986 */ /* 0x000fe2000c10150c */
[----:B------:R-:W-:-:S05]  /*a790*/  IADD3 R4, P6, R109, R4, RZ ;  /* 0x000000046d047210 */ /* 0x000fca0007fde0ff */
[----:B------:R-:W-:Y:S01]  /*a7a0*/  IMAD.X R5, R13, 0x1, R5, P6 ;  /* 0x000000010d057824 */ /* 0x000fe200030e0605 */
[----:B------:R-:W-:-:S13]  /*a7b0*/  ISETP.GT.AND P6, PT, R0, 0x40, P0 ;  /* 0x000000400000780c */ /* 0x000fda00007c4270 */
[----:B------:R-:W-:Y:S01]  /*a7c0*/  @P6 STG.E.U16 desc[UR12][R128.64], R117 ;  /* 0x0000007580006986 */ /* 0x000fe2000c10150c */
[----:B---3--:R-:W-:-:S05]  /*a7d0*/  IADD3 R2, P6, R6, R9, RZ ;  /* 0x0000000906027210 */ /* 0x008fca0007fde0ff */
[----:B------:R-:W-:Y:S01]  /*a7e0*/  IMAD.X R3, R7, 0x1, R13, P6 ;  /* 0x0000000107037824 */ /* 0x000fe200030e060d */
[----:B------:R-:W-:-:S13]  /*a7f0*/  ISETP.GT.AND P6, PT, R0, 0x48, P2 ;  /* 0x000000480000780c */ /* 0x000fda00017c4270 */
[----:B------:R1:W-:Y:S01]  /*a800*/  @P6 STG.E.U16 desc[UR12][R112.64], R118 ;  /* 0x0000007670006986 */ /* 0x0003e2000c10150c */
[----:B0-----:R-:W-:-:S05]  /*a810*/  IADD3 R110, P6, R15, R6, RZ ;  /* 0x000000060f6e7210 */ /* 0x001fca0007fde0ff */
[----:B------:R-:W-:Y:S01]  /*a820*/  IMAD.X R111, R7, 0x1, R13, P6 ;  /* 0x00000001076f7824 */ /* 0x000fe200030e060d */
[----:B------:R-:W-:-:S13]  /*a830*/  ISETP.GT.AND P6, PT, R0, 0x48, P0 ;  /* 0x000000480000780c */ /* 0x000fda00007c4270 */
[----:B------:R0:W-:Y:S01]  /*a840*/  @P6 STG.E.U16 desc[UR12][R4.64], R119 ;  /* 0x0000007704006986 */ /* 0x0001e2000c10150c */
[----:B------:R-:W-:-:S05]  /*a850*/  IADD3 R114, P6, R21, R6, RZ ;  /* 0x0000000615727210 */ /* 0x000fca0007fde0ff */
[----:B------:R-:W-:Y:S01]  /*a860*/  IMAD.X R115, R7, 0x1, R13, P6 ;  /* 0x0000000107737824 */ /* 0x000fe200030e060d */
[----:B------:R-:W-:-:S04]  /*a870*/  ISETP.GT.AND P6, PT, R10, RZ, PT ;  /* 0x000000ff0a00720c */ /* 0x000fc80003fc4270 */
[----:B------:R-:W-:-:S13]  /*a880*/  ISETP.GT.AND P6, PT, R0, 0x80, P6 ;  /* 0x000000800000780c */ /* 0x000fda00037c4270 */
[----:B------:R2:W-:Y:S01]  /*a890*/  @P6 STG.E.U16 desc[UR12][R2.64], R56 ;  /* 0x0000003802006986 */ /* 0x0005e2000c10150c */
[----:B-1----:R-:W-:-:S05]  /*a8a0*/  IADD3 R112, P6, R23, R6, RZ ;  /* 0x0000000617707210 */ /* 0x002fca0007fde0ff */
[----:B------:R-:W-:Y:S01]  /*a8b0*/  IMAD.X R113, R7, 0x1, R13, P6 ;  /* 0x0000000107717824 */ /* 0x000fe200030e060d */
[----:B------:R-:W-:-:S04]  /*a8c0*/  ISETP.GT.AND P6, PT, R10, 0x1, PT ;  /* 0x000000010a00780c */ /* 0x000fc80003fc4270 */
[----:B------:R-:W-:-:S13]  /*a8d0*/  ISETP.GT.AND P6, PT, R0, 0x80, P6 ;  /* 0x000000800000780c */ /* 0x000fda00037c4270 */
[----:B------:R1:W-:Y:S01]  /*a8e0*/  @P6 STG.E.U16 desc[UR12][R110.64], R57 ;  /* 0x000000396e006986 */ /* 0x0003e2000c10150c */
[----:B0-----:R-:W-:-:S05]  /*a8f0*/  IADD3 R4, P6, R16, R9, RZ ;  /* 0x0000000910047210 */ /* 0x001fca0007fde0ff */
[----:B------:R-:W-:Y:S01]  /*a900*/  IMAD.X R5, R17, 0x1, R13, P6 ;  /* 0x0000000111057824 */ /* 0x000fe200030e060d */
[----:B------:R-:W-:-:S04]  /*a910*/  ISETP.GT.AND P6, PT, R10, RZ, PT ;  /* 0x000000ff0a00720c */ /* 0x000fc80003fc4270 */
[----:B------:R-:W-:-:S13]  /*a920*/  ISETP.GT.AND P6, PT, R0, 0x88, P6 ;  /* 0x000000880000780c */ /* 0x000fda00037c4270 */
[----:B------:R-:W-:Y:S01]  /*a930*/  @P6 STG.E.U16 desc[UR12][R4.64], R58 ;  /* 0x0000003a04006986 */ /* 0x000fe2000c10150c */
[----:B--2---:R-:W-:-:S05]  /*a940*/  IADD3 R56, P6, R16, R15, RZ ;  /* 0x0000000f10387210 */ /* 0x004fca0007fde0ff */
[----:B-1----:R-:W-:Y:S01]  /*a950*/  IMAD.X R57, R17, 0x1, R13, P6 ;  /* 0x0000000111397824 */ /* 0x002fe200030e060d */
[----:B------:R-:W-:-:S04]  /*a960*/  ISETP.GT.AND P6, PT, R10, 0x1, PT ;  /* 0x000000010a00780c */ /* 0x000fc80003fc4270 */
[----:B------:R-:W-:-:S13]  /*a970*/  ISETP.GT.AND P6, PT, R0, 0x88, P6 ;  /* 0x000000880000780c */ /* 0x000fda00037c4270 */
[----:B------:R0:W-:Y:S01]  /*a980*/  @P6 STG.E.U16 desc[UR12][R56.64], R59 ;  /* 0x0000003b38006986 */ /* 0x0001e2000c10150c */
        /* <DEDUP_REMOVED lines=10> */
[----:B0-----:R-:W-:-:S05]  /*aa30*/  IADD3 R56, P6, R21, R16, RZ ;  /* 0x0000001015387210 */ /* 0x001fca0007fde0ff */
        /* <DEDUP_REMOVED lines=9> */
[----:B-1----:R-:W-:-:S05]  /*aad0*/  IADD3 R60, P6, R91, R6, RZ ;  /* 0x000000065b3c7210 */ /* 0x002fca0007fde0ff */
[----:B--2---:R-:W-:Y:S01]  /*aae0*/  IMAD.X R61, R7, 0x1, R13, P6 ;  /* 0x00000001073d7824 */ /* 0x004fe200030e060d */
[----:B------:R-:W-:-:S04]  /*aaf0*/  ISETP.GT.AND P6, PT, R10, 0x10, PT ;  /* 0x000000100a00780c */ /* 0x000fc80003fc4270 */
[----:B------:R-:W-:-:S13]  /*ab00*/  ISETP.GT.AND P6, PT, R0, 0x80, P6 ;  /* 0x000000800000780c */ /* 0x000fda00037c4270 */
[----:B------:R1:W-:Y:S01]  /*ab10*/  @P6 STG.E.U16 desc[UR12][R110.64], R64 ;  /* 0x000000406e006986 */ /* 0x0003e2000c10150c */
[----:B0-----:R-:W-:-:S05]  /*ab20*/  IADD3 R62, P6, R93, R6, RZ ;  /* 0x000000065d3e7210 */ /* 0x001fca0007fde0ff */
[----:B---3--:R-:W-:Y:S01]  /*ab30*/  IMAD.X R63, R7, 0x1, R13, P6 ;  /* 0x00000001073f7824 */ /* 0x008fe200030e060d */
        /* <DEDUP_REMOVED lines=14> */
[----:B0-----:R-:W-:Y:S01]  /*ac20*/  IMAD.X R65, R7, 0x1, R13, P6 ;  /* 0x0000000107417824 */ /* 0x001fe200030e060d */
[----:B------:R-:W-:-:S04]  /*ac30*/  ISETP.GT.AND P6, PT, R10, 0x18, PT ;  /* 0x000000180a00780c */ /* 0x000fc80003fc4270 */
[----:B------:R-:W-:-:S13]  /*ac40*/  ISETP.GT.AND P6, PT, R0, 0x80, P6 ;  /* 0x000000800000780c */ /* 0x000fda00037c4270 */
[----:B------:R0:W-:Y:S01]  /*ac50*/  @P6 STG.E.U16 desc[UR12][R60.64], R68 ;  /* 0x000000443c006986 */ /* 0x0001e2000c10150c */
[----:B--2---:R-:W-:-:S05]  /*ac60*/  IADD3 R66, P6, R97, R6, RZ ;  /* 0x0000000661427210 */ /* 0x004fca0007fde0ff */
        /* <DEDUP_REMOVED lines=19> */
[----:B-1----:R-:W-:-:S05]  /*ada0*/  IADD3 R62, P6, R101, R6, RZ ;  /* 0x00000006653e7210 */ /* 0x002fca0007fde0ff */
[----:B------:R-:W-:Y:S01]  /*adb0*/  IMAD.X R63, R7, 0x1, R13, P6 ;  /* 0x00000001073f7824 */ /* 0x000fe200030e060d */
[----:B------:R-:W-:-:S04]  /*adc0*/  ISETP.GT.AND P6, PT, R10, 0x21, PT ;  /* 0x000000210a00780c */ /* 0x000fc80003fc4270 */
[----:B------:R-:W-:-:S13]  /*add0*/  ISETP.GT.AND P6, PT, R0, 0x80, P6 ;  /* 0x000000800000780c */ /* 0x000fda00037c4270 */
[----:B------:R1:W-:Y:S01]  /*ade0*/  @P6 STG.E.U16 desc[UR12][R66.64], R73 ;  /* 0x0000004942006986 */ /* 0x0003e2000c10150c */
[----:B--2---:R-:W-:-:S05]  /*adf0*/  IADD3 R56, P6, R95, R16, RZ ;  /* 0x000000105f387210 */ /* 0x004fca0007fde0ff */
[----:B------:R-:W-:Y:S01]  /*ae00*/  IMAD.X R57, R17, 0x1, R13, P6 ;  /* 0x0000000111397824 */ /* 0x000fe200030e060d */
[----:B------:R-:W-:-:S04]  /*ae10*/  ISETP.GT.AND P6, PT, R10, 0x20, PT ;  /* 0x000000200a00780c */ /* 0x000fc80003fc4270 */
[----:B------:R-:W-:-:S13]  /*ae20*/  ISETP.GT.AND P6, PT, R0, 0x88, P6 ;  /* 0x000000880000780c */ /* 0x000fda00037c4270 */
[----:B------:R2:W-:Y:S01]  /*ae30*/  @P6 STG.E.U16 desc[UR12][R56.64], R74 ;  /* 0x0000004a38006986 */ /* 0x0005e2000c10150c */
[----:B---3--:R-:W-:-:S05]  /*ae40*/  IADD3 R58, P6, R97, R16, RZ ;  /* 0x00000010613a7210 */ /* 0x008fca0007fde0ff */
[----:B------:R-:W-:Y:S01]  /*ae50*/  IMAD.X R59, R17, 0x1, R13, P6 ;  /* 0x00000001113b7824 */ /* 0x000fe200030e060d */
[----:B------:R-:W-:-:S04]  /*ae60*/  ISETP.GT.AND P6, PT, R10, 0x21, PT ;  /* 0x000000210a00780c */ /* 0x000fc80003fc4270 */
[----:B------:R-:W-:-:S13]  /*ae70*/  ISETP.GT.AND P6, PT, R0, 0x88, P6 ;  /* 0x000000880000780c */ /* 0x000fda00037c4270 */
[----:B------:R3:W-:Y:S01]  /*ae80*/  @P6 STG.E.U16 desc[UR12][R58.64], R75 ;  /* 0x0000004b3a006986 */ /* 0x0007e2000c10150c */
[----:B0-----:R-:W-:-:S05]  /*ae90*/  IADD3 R64, P6, R103, R6, RZ ;  /* 0x0000000667407210 */ /* 0x001fca0007fde0ff */
[----:B------:R-:W-:Y:S01]  /*aea0*/  IMAD.X R65, R7, 0x1, R13, P6 ;  /* 0x0000000107417824 */ /* 0x000fe200030e060d */
[----:B------:R-:W-:-:S13]  /*aeb0*/  ISETP.GT.AND P6, PT, R0, 0x80, P5 ;  /* 0x000000800000780c */ /* 0x000fda0002fc4270 */
[----:B------:R0:W-:Y:S01]  /*aec0*/  @P6 STG.E.U16 desc[UR12][R60.64], R76 ;  /* 0x0000004c3c006986 */ /* 0x0001e2000c10150c */
[----:B-1----:R-:W-:-:S05]  /*aed0*/  IADD3 R66, P6, R105, R6, RZ ;  /* 0x0000000669427210 */ /* 0x002fca0007fde0ff */
[----:B------:R-:W-:Y:S01]  /*aee0*/  IMAD.X R67, R7, 0x1, R13, P6 ;  /* 0x0000000107437824 */ /* 0x000fe200030e060d */
[----:B------:R-:W-:-:S13]  /*aef0*/  ISETP.GT.AND P6, PT, R0, 0x80, P4 ;  /* 0x000000800000780c */ /* 0x000fda00027c4270 */
[----:B------:R1:W-:Y:S01]  /*af00*/  @P6 STG.E.U16 desc[UR12][R62.64], R77 ;  /* 0x0000004d3e006986 */ /* 0x0003e2000c10150c */
[----:B--2---:R-:W-:-:S05]  /*af10*/  IADD3 R56, P6, R99, R16, RZ ;  /* 0x0000001063387210 */ /* 0x004fca0007fde0ff */
[----:B------:R-:W-:Y:S01]  /*af20*/  IMAD.X R57, R17, 0x1, R13, P6 ;  /* 0x0000000111397824 */ /* 0x000fe200030e060d */
[----:B------:R-:W-:-:S13]  /*af30*/  ISETP.GT.AND P6, PT, R0, 0x88, P5 ;  /* 0x000000880000780c */ /* 0x000fda0002fc4270 */
[----:B------:R2:W-:Y:S01]  /*af40*/  @P6 STG.E.U16 desc[UR12][R56.64], R78 ;  /* 0x0000004e38006986 */ /* 0x0005e2000c10150c */
[----:B---3--:R-:W-:-:S05]  /*af50*/  IADD3 R58, P6, R101, R16, RZ ;  /* 0x00000010653a7210 */ /* 0x008fca0007fde0ff */
[----:B------:R-:W-:Y:S01]  /*af60*/  IMAD.X R59, R17, 0x1, R13, P6 ;  /* 0x00000001113b7824 */ /* 0x000fe200030e060d */
[----:B------:R-:W-:-:S13]  /*af70*/  ISETP.GT.AND P6, PT, R0, 0x88, P4 ;  /* 0x000000880000780c */ /* 0x000fda00027c4270 */
[----:B------:R3:W-:Y:S01]  /*af80*/  @P6 STG.E.U16 desc[UR12][R58.64], R79 ;  /* 0x0000004f3a006986 */ /* 0x0007e2000c10150c */
[----:B0-----:R-:W-:-:S05]  /*af90*/  IADD3 R60, P6, R107, R6, RZ ;  /* 0x000000066b3c7210 */ /* 0x001fca0007fde0ff */
[----:B------:R-:W-:Y:S01]  /*afa0*/  IMAD.X R61, R7, 0x1, R13, P6 ;  /* 0x00000001073d7824 */ /* 0x000fe200030e060d */
[----:B------:R-:W-:-:S13]  /*afb0*/  ISETP.GT.AND P6, PT, R0, 0x80, P3 ;  /* 0x000000800000780c */ /* 0x000fda0001fc4270 */
[----:B------:R-:W-:Y:S01]  /*afc0*/  @P6 STG.E.U16 desc[UR12][R64.64], R80 ;  /* 0x0000005040006986 */ /* 0x000fe2000c10150c */
[----:B-1----:R-:W-:-:S05]  /*afd0*/  IADD3 R62, P6, R109, R6, RZ ;  /* 0x000000066d3e7210 */ /* 0x002fca0007fde0ff */
[----:B------:R-:W-:Y:S01]  /*afe0*/  IMAD.X R63, R7, 0x1, R13, P6 ;  /* 0x00000001073f7824 */ /* 0x000fe200030e060d */
[----:B------:R-:W-:-:S13]  /*aff0*/  ISETP.GT.AND P6, PT, R0, 0x80, P1 ;  /* 0x000000800000780c */ /* 0x000fda0000fc4270 */
[----:B------:R-:W-:Y:S01]  /*b000*/  @P6 STG.E.U16 desc[UR12][R66.64], R81 ;  /* 0x0000005142006986 */ /* 0x000fe2000c10150c */
[----:B------:R-:W-:-:S05]  /*b010*/  IADD3 R6, P6, R103, R16, RZ ;  /* 0x0000001067067210 */ /* 0x000fca0007fde0ff */
        /* <DEDUP_REMOVED lines=15> */
[----:B------:R-:W-:-:S05]  /*b110*/  IADD3 R16, P6, R2, R9, RZ ;  /* 0x0000000902107210 */ /* 0x000fca0007fde0ff */
        /* <DEDUP_REMOVED lines=9> */
[----:B------:R-:W-:-:S04]  /*b1b0*/  ISETP.GT.AND P6, PT, R10, RZ, PT ;  /* 0x000000ff0a00720c */ /* 0x000fc80003fc4270 */
[----:B------:R-:W-:-:S13]  /*b1c0*/  ISETP.GT.AND P6, PT, R0, 0xc0, P6 ;  /* 0x000000c00000780c */ /* 0x000fda00037c4270 */
[----:B------:R2:W-:Y:S01]  /*b1d0*/  @P6 STG.E.U16 desc[UR12][R16.64], R24 ;  /* 0x0000001810006986 */ /* 0x0005e2000c10150c */
[----:B0-----:R-:W-:-:S05]  /*b1e0*/  IADD3 R58, P6, R2, R23, RZ ;  /* 0x00000017023a7210 */ /* 0x001fca0007fde0ff */
[----:B------:R-:W-:Y:S01]  /*b1f0*/  IMAD.X R59, R3, 0x1, R13, P6 ;  /* 0x00000001033b7824 */ /* 0x000fe200030e060d */
[----:B------:R-:W-:-:S04]  /*b200*/  ISETP.GT.AND P6, PT, R10, 0x1, PT ;  /* 0x000000010a00780c */ /* 0x000fc80003fc4270 */
[----:B------:R-:W-:-:S13]  /*b210*/  ISETP.GT.AND P6, PT, R0, 0xc0, P6 ;  /* 0x000000c00000780c */ /* 0x000fda00037c4270 */
[----:B------:R-:W-:Y:S01]  /*b220*/  @P6 STG.E.U16 desc[UR12][R56.64], R25 ;  /* 0x0000001938006986 */ /* 0x000fe2000c10150c */
[----:B-1----:R-:W-:-:S05]  /*b230*/  IADD3 R6, P6, R4, R9, RZ ;  /* 0x0000000904067210 */ /* 0x002fca0007fde0ff */
[----:B------:R-:W-:Y:S01]  /*b240*/  IMAD.X R7, R5, 0x1, R13, P6 ;  /* 0x0000000105077824 */ /* 0x000fe200030e060d */
[----:B------:R-:W-:-:S04]  /*b250*/  ISETP.GT.AND P6, PT, R10, RZ, PT ;  /* 0x000000ff0a00720c */ /* 0x000fc80003fc4270 */
        /* <DEDUP_REMOVED lines=11> */
[----:B------:R-:W-:Y:S01]  /*b310*/  @P6 STG.E.U16 desc[UR12][R60.64], R28 ;  /* 0x0000001c3c006986 */ /* 0x000fe2000c10150c */
[----:B--2---:R-:W-:-:S05]  /*b320*/  IADD3 R16, P6, R2, R89, RZ ;  /* 0x0000005902107210 */ /* 0x004fca0007fde0ff */
[----:B------:R-:W-:Y:S01]  /*b330*/  IMAD.X R17, R3, 0x1, R13, P6 ;  /* 0x0000000103117824 */ /* 0x000fe200030e060d */
[----:B------:R-:W-:-:S04]  /*b340*/  ISETP.GT.AND P6, PT, R10, 0x9, PT ;  /* 0x000000090a00780c */ /* 0x000fc80003fc4270 */
[----:B------:R-:W-:-:S13]  /*b350*/  ISETP.GT.AND P6, PT, R0, 0xc0, P6 ;  /* 0x000000c00000780c */ /* 0x000fda00037c4270 */
[----:B------:R-:W-:Y:S01]  /*b360*/  @P6 STG.E.U16 desc[UR12][R58.64], R29 ;  /* 0x0000001d3a006986 */ /* 0x000fe2000c10150c */
        /* <DEDUP_REMOVED lines=34> */
[----:B------:R-:W-:Y:S01]  /*b590*/  @P6 STG.E.U16 desc[UR12][R20.64], R36 ;  /* 0x0000002414006986 */ /* 0x000fe2000c10150c */
[----:B---3--:R-:W-:-:S05]  /*b5a0*/  IADD3 R16, P6, R2, R97, RZ ;  /* 0x0000006102107210 */ /* 0x008fca0007fde0ff */
        /* <DEDUP_REMOVED lines=23> */
[----:B------:R-:W-:Y:S01]  /*b720*/  @P6 STG.E.U16 desc[UR12][R16.64], R41 ;  /* 0x0000002910006986 */ /* 0x000fe2000c10150c */
[----:B------:R-:W-:-:S04]  /*b730*/  ISETP.GT.AND P6, PT, R10, 0x20, PT ;  /* 0x000000200a00780c */ /* 0x000fc80003fc4270 */
[----:B------:R-:W-:-:S13]  /*b740*/  ISETP.GT.AND P6, PT, R0, 0xc8, P6 ;  /* 0x000000c80000780c */ /* 0x000fda00037c4270 */
[----:B------:R-:W-:Y:S01]  /*b750*/  @P6 STG.E.U16 desc[UR12][R18.64], R42 ;  /* 0x0000002a12006986 */ /* 0x000fe2000c10150c */
[----:B------:R-:W-:-:S04]  /*b760*/  ISETP.GT.AND P6, PT, R10, 0x21, PT ;  /* 0x000000210a00780c */ /* 0x000fc80003fc4270 */
[----:B------:R-:W-:-:S13]  /*b770*/  ISETP.GT.AND P6, PT, R0, 0xc8, P6 ;  /* 0x000000c80000780c */ /* 0x000fda00037c4270 */
[----:B------:R0:W-:Y:S01]  /*b780*/  @P6 STG.E.U16 desc[UR12][R6.64], R43 ;  /* 0x0000002b06006986 */ /* 0x0001e2000c10150c */
[----:B-1----:R-:W-:-:S05]  /*b790*/  IADD3 R8, P6, R2, R99, RZ ;  /* 0x0000006302087210 */ /* 0x002fca0007fde0ff */
[----:B------:R-:W-:Y:S01]  /*b7a0*/  IMAD.X R9, R3, 0x1, R13, P6 ;  /* 0x0000000103097824 */ /* 0x000fe200030e060d */
[C---:B------:R-:W-:Y:S02]  /*b7b0*/  ISETP.GT.AND P6, PT, R0.reuse, 0xc0, P5 ;  /* 0x000000c00000780c */ /* 0x040fe40002fc4270 */
[----:B------:R-:W-:-:S11]  /*b7c0*/  ISETP.GT.AND P5, PT, R0, 0xc8, P5 ;  /* 0x000000c80000780c */ /* 0x000fd60002fa4270 */
[----:B------:R1:W-:Y:S01]  /*b7d0*/  @P6 STG.E.U16 desc[UR12][R8.64], R44 ;  /* 0x0000002c08006986 */ /* 0x0003e2000c10150c */
[----:B--2---:R-:W-:-:S05]  /*b7e0*/  IADD3 R14, P6, R2, R101, RZ ;  /* 0x00000065020e7210 */ /* 0x004fca0007fde0ff */
[----:B------:R-:W-:Y:S01]  /*b7f0*/  IMAD.X R15, R3, 0x1, R13, P6 ;  /* 0x00000001030f7824 */ /* 0x000fe200030e060d */
[C---:B------:R-:W-:Y:S02]  /*b800*/  ISETP.GT.AND P6, PT, R0.reuse, 0xc0, P4 ;  /* 0x000000c00000780c */ /* 0x040fe400027c4270 */
[----:B------:R-:W-:-:S11]  /*b810*/  ISETP.GT.AND P4, PT, R0, 0xc8, P4 ;  /* 0x000000c80000780c */ /* 0x000fd60002784270 */
[----:B------:R2:W-:Y:S01]  /*b820*/  @P6 STG.E.U16 desc[UR12][R14.64], R45 ;  /* 0x0000002d0e006986 */ /* 0x0005e2000c10150c */
[----:B0-----:R-:W-:-:S05]  /*b830*/  IADD3 R6, P6, R4, R99, RZ ;  /* 0x0000006304067210 */ /* 0x001fca0007fde0ff */
[----:B------:R-:W-:Y:S01]  /*b840*/  IMAD.X R7, R5, 0x1, R13, P6 ;  /* 0x0000000105077824 */ /* 0x000fe200030e060d */
[----:B-1----:R-:W-:-:S04]  /*b850*/  IADD3 R8, P6, R4, R101, RZ ;  /* 0x0000006504087210 */ /* 0x002fc80007fde0ff */
[----:B------:R0:W-:Y:S01]  /*b860*/  @P5 STG.E.U16 desc[UR12][R6.64], R46 ;  /* 0x0000002e06005986 */ /* 0x0001e2000c10150c */
[----:B------:R-:W-:Y:S01]  /*b870*/  ISETP.GT.AND P5, PT, R0, 0xc0, P3 ;  /* 0x000000c00000780c */ /* 0x000fe20001fa4270 */
[--C-:B------:R-:W-:Y:S01]  /*b880*/  IMAD.X R9, R5, 0x1, R13.reuse, P6 ;  /* 0x0000000105097824 */ /* 0x100fe200030e060d */
[----:B--2---:R-:W-:Y:S02]  /*b890*/  IADD3 R14, P6, R2, R103, RZ ;  /* 0x00000067020e7210 */ /* 0x004fe40007fde0ff */
[C---:B------:R-:W-:Y:S02]  /*b8a0*/  ISETP.GT.AND P3, PT, R0.reuse, 0xc8, P3 ;  /* 0x000000c80000780c */ /* 0x040fe40001f64270 */
[----:B------:R1:W-:Y:S01]  /*b8b0*/  @P4 STG.E.U16 desc[UR12][R8.64], R47 ;  /* 0x0000002f08004986 */ /* 0x0003e2000c10150c */
[C---:B------:R-:W-:Y:S01]  /*b8c0*/  ISETP.GT.AND P4, PT, R0.reuse, 0xc0, P1 ;  /* 0x000000c00000780c */ /* 0x040fe20000f84270 */
[----:B------:R-:W-:Y:S01]  /*b8d0*/  IMAD.X R15, R3, 0x1, R13, P6 ;  /* 0x00000001030f7824 */ /* 0x000fe200030e060d */
[----:B------:R-:W-:-:S02]  /*b8e0*/  ISETP.GT.AND P1, PT, R0, 0xc8, P1 ;  /* 0x000000c80000780c */ /* 0x000fc40000f24270 */
[-C--:B0-----:R-:W-:Y:S02]  /*b8f0*/  IADD3 R6, P6, R2, R105.reuse, RZ ;  /* 0x0000006902067210 */ /* 0x081fe40007fde0ff */
[----:B------:R0:W-:Y:S03]  /*b900*/  @P5 STG.E.U16 desc[UR12][R14.64], R48 ;  /* 0x000000300e005986 */ /* 0x0001e6000c10150c */
[--C-:B------:R-:W-:Y:S01]  /*b910*/  IMAD.X R7, R3, 0x1, R13.reuse, P6 ;  /* 0x0000000103077824 */ /* 0x100fe200030e060d */
[C---:B------:R-:W-:Y:S02]  /*b920*/  IADD3 R10, P6, R4.reuse, R105, RZ ;  /* 0x00000069040a7210 */ /* 0x040fe40007fde0ff */
[----:B-1----:R-:W-:Y:S02]  /*b930*/  IADD3 R8, P5, R4, R103, RZ ;  /* 0x0000006704087210 */ /* 0x002fe40007fbe0ff */
[----:B------:R1:W-:Y:S01]  /*b940*/  @P4 STG.E.U16 desc[UR12][R6.64], R49 ;  /* 0x0000003106004986 */ /* 0x0003e2000c10150c */
[C-C-:B------:R-:W-:Y:S01]  /*b950*/  IMAD.X R11, R5.reuse, 0x1, R13.reuse, P6 ;  /* 0x00000001050b7824 */ /* 0x140fe200030e060d */
[C---:B------:R-:W-:Y:S01]  /*b960*/  ISETP.GT.AND P4, PT, R0.reuse, 0xc0, P2 ;  /* 0x000000c00000780c */ /* 0x040fe20001784270 */
[----:B------:R-:W-:Y:S01]  /*b970*/  IMAD.X R9, R5, 0x1, R13, P5 ;  /* 0x0000000105097824 */ /* 0x000fe200028e060d */
[----:B------:R-:W-:-:S02]  /*b980*/  ISETP.GT.AND P5, PT, R0, 0xc0, P0 ;  /* 0x000000c00000780c */ /* 0x000fc400007a4270 */
[C---:B------:R-:W-:Y:S02]  /*b990*/  ISETP.GT.AND P2, PT, R0.reuse, 0xc8, P2 ;  /* 0x000000c80000780c */ /* 0x040fe40001744270 */
[----:B------:R2:W-:Y:S01]  /*b9a0*/  @P3 STG.E.U16 desc[UR12][R8.64], R50 ;  /* 0x0000003208003986 */ /* 0x0005e2000c10150c */
[----:B------:R-:W-:Y:S02]  /*b9b0*/  ISETP.GT.AND P0, PT, R0, 0xc8, P0 ;  /* 0x000000c80000780c */ /* 0x000fe40000704270 */
[-C--:B0-----:R-:W-:Y:S01]  /*b9c0*/  IADD3 R14, P3, R4, R107.reuse, RZ ;  /* 0x0000006b040e7210 */ /* 0x081fe20007f7e0ff */
[----:B------:R2:W-:Y:S01]  /*b9d0*/  @P1 STG.E.U16 desc[UR12][R10.64], R51 ;  /* 0x000000330a001986 */ /* 0x0005e2000c10150c */
[C---:B-1----:R-:W-:Y:S02]  /*b9e0*/  IADD3 R6, P6, R2.reuse, R107, RZ ;  /* 0x0000006b02067210 */ /* 0x042fe40007fde0ff */
[----:B------:R-:W-:Y:S01]  /*b9f0*/  IADD3 R2, P1, R2, R109, RZ ;  /* 0x0000006d02027210 */ /* 0x000fe20007f3e0ff */
[----:B------:R-:W-:-:S02]  /*ba00*/  IMAD.X R15, R5, 0x1, R13, P3 ;  /* 0x00000001050f7824 */ /* 0x000fc400018e060d */
[C-C-:B------:R-:W-:Y:S01]  /*ba10*/  IMAD.X R7, R3.reuse, 0x1, R13.reuse, P6 ;  /* 0x0000000103077824 */ /* 0x140fe200030e060d */
[----:B------:R-:W-:Y:S01]  /*ba20*/  IADD3 R12, P6, R4, R109, RZ ;  /* 0x0000006d040c7210 */ /* 0x000fe20007fde0ff */
[----:B------:R-:W-:-:S03]  /*ba30*/  IMAD.X R3, R3, 0x1, R13, P1 ;  /* 0x0000000103037824 */ /* 0x000fc600008e060d */
[----:B------:R2:W-:Y:S04]  /*ba40*/  @P4 STG.E.U16 desc[UR12][R6.64], R52 ;  /* 0x0000003406004986 */ /* 0x0005e8000c10150c */
[----:B------:R2:W-:Y:S04]  /*ba50*/  @P5 STG.E.U16 desc[UR12][R2.64], R53 ;  /* 0x0000003502005986 */ /* 0x0005e8000c10150c */
[----:B------:R2:W-:Y:S01]  /*ba60*/  @P2 STG.E.U16 desc[UR12][R14.64], R54 ;  /* 0x000000360e002986 */ /* 0x0005e2000c10150c */
[----:B------:R-:W-:Y:S05]  /*ba70*/  @!P0 EXIT ;  /* 0x000000000000894d */ /* 0x000fea0003800000 */
[----:B------:R-:W-:Y:S01]  /*ba80*/  F2FP.BF16.F32.PACK_AB R55, RZ, R55 ;  /* 0x00000037ff37723e */ /* 0x000fe200000010ff */
[----:B------:R-:W-:-:S05]  /*ba90*/  IMAD.X R13, R5, 0x1, R13, P6 ;  /* 0x00000001050d7824 */ /* 0x000fca00030e060d */
[----:B------:R-:W-:Y:S01]  /*baa0*/  STG.E.U16 desc[UR12][R12.64], R55 ;  /* 0x000000370c007986 */ /* 0x000fe2000c10150c */
[----:B------:R-:W-:Y:S05]  /*bab0*/  EXIT ;  /* 0x000000000000794d */ /* 0x000fea0003800000 */
.L_x_10:
[----:B------:R-:W-:-:S13]  /*bac0*/  ISETP.NE.AND P0, PT, R6, RZ, PT ;  /* 0x000000ff0600720c */ /* 0x000fda0003f05270 */
[----:B------:R-:W-:Y:S05]  /*bad0*/  @P0 EXIT ;  /* 0x000000000000094d */ /* 0x000fea0003800000 */
[----:B------:R-:W-:-:S13]  /*bae0*/  ELECT P0, URZ, PT ;  /* 0x00000000003f782f */ /* 0x000fda0003800000 */
[----:B------:R-:W-:Y:S05]  /*baf0*/  @!P0 BRA `(.L_x_243) ;  /* 0x0000000400fc8947 */ /* 0x000fea0003800000 */
[----:B------:R-:W-:-:S13]  /*bb00*/  ISETP.GE.AND P0, PT, R3, 0x1, PT ;  /* 0x000000010300780c */ /* 0x000fda0003f06270 */
[----:B------:R-:W-:Y:S05]  /*bb10*/  @!P0 BRA `(.L_x_243) ;  /* 0x0000000400f48947 */ /* 0x000fea0003800000 */
[----:B0-2---:R-:W0:Y:S01]  /*bb20*/  S2R R4, SR_CTAID.X ;  /* 0x0000000000047919 */ /* 0x005e220000002500 */
[----:B------:R-:W-:Y:S01]  /*bb30*/  LOP3.LUT P0, RZ, R9, 0x1f, RZ, 0xc0, !PT ;  /* 0x0000001f09ff7812 */ /* 0x000fe2000780c0ff */
[----:B------:R-:W-:Y:S01]  /*bb40*/  ULDC UR4, c[0x0][0x384] ;  /* 0x0000e10000047ab9 */ /* 0x000fe20000000800 */
[C---:B------:R-:W-:Y:S01]  /*bb50*/  ISETP.NE.AND P1, PT, R0.reuse, RZ, PT ;  /* 0x000000ff0000720c */ /* 0x040fe20003f25270 */
[----:B------:R-:W1:Y:S01]  /*bb60*/  S2R R10, SR_CTAID.Y ;  /* 0x00000000000a7919 */ /* 0x000e620000002600 */
[----:B------:R-:W-:Y:S01]  /*bb70*/  ISETP.NE.OR P0, PT, R0, RZ, !P0 ;  /* 0x000000ff0000720c */ /* 0x000fe20004705670 */
[----:B------:R-:W-:Y:S01]  /*bb80*/  ULDC UR5, c[0x0][0x388] ;  /* 0x0000e20000057ab9 */ /* 0x000fe20000000800 */
[----:B------:R-:W-:Y:S01]  /*bb90*/  VIADD R21, R3, 0x1 ;  /* 0x0000000103157836 */ /* 0x000fe20000000000 */
[----:B------:R-:W-:Y:S01]  /*bba0*/  LOP3.LUT R20, R2, 0x2, RZ, 0xfc, !PT ;  /* 0x0000000202147812 */ /* 0x000fe200078efcff */
[----:B------:R-:W-:Y:S01]  /*bbb0*/  IMAD.MOV.U32 R5, RZ, RZ, 0x1 ;  /* 0x00000001ff057424 */ /* 0x000fe200078e00ff */
[----:B------:R-:W-:-:S02]  /*bbc0*/  CS2R R6, SRZ ;  /* 0x0000000000067805 */ /* 0x000fc4000001ff00 */
[----:B------:R-:W-:Y:S01]  /*bbd0*/  CS2R R8, SRZ ;  /* 0x0000000000087805 */ /* 0x000fe2000001ff00 */
[----:B0-----:R-:W-:Y:S02]  /*bbe0*/  IMAD.SHL.U32 R16, R4, 0x100, RZ ;  /* 0x0000010004107824 */ /* 0x001fe400078e00ff */
[----:B------:R-:W-:Y:S02]  /*bbf0*/  IMAD.MOV.U32 R4, RZ, RZ, RZ ;  /* 0x000000ffff047224 */ /* 0x000fe400078e00ff */
[----:B------:R-:W-:-:S04]  /*bc00*/  IMAD.HI.U32 R0, R16, UR4, RZ ;  /* 0x0000000410007c27 */ /* 0x000fc8000f8e00ff */
[----:B-1----:R-:W-:Y:S01]  /*bc10*/  IMAD.SHL.U32 R18, R10, 0x40, RZ ;  /* 0x000000400a127824 */ /* 0x002fe200078e00ff */
[----:B------:R-:W-:-:S07]  /*bc20*/  SHF.R.U32.HI R0, RZ, UR5, R0 ;  /* 0x00000005ff007c19 */ /* 0x000fce0008011600 */
.L_x_247:
[----:B-----5:R-:W0:Y:S01]  /*bc30*/  S2R R11, SR_CgaCtaId ;  /* 0x00000000000b7919 */ /* 0x020e220000008800 */
[----:B------:R-:W-:-:S04]  /*bc40*/  MOV R10, 0x400 ;  /* 0x00000400000a7802 */ /* 0x000fc80000000f00 */
[----:B0-----:R-:W-:Y:S02]  /*bc50*/  LEA R19, R11, R10, 0x18 ;  /* 0x0000000a0b137211 */ /* 0x001fe400078ec0ff */
[----:B------:R-:W-:-:S03]  /*bc60*/  SHF.L.U32 R10, R5, 0x1f, RZ ;  /* 0x0000001f050a7819 */ /* 0x000fc600000006ff */
[----:B------:R-:W-:-:S07]  /*bc70*/  IMAD R17, R4, 0x8, R19 ;  /* 0x0000000804117824 */ /* 0x000fce00078e0213 */
.L_x_244:
[----:B0-----:R0:W1:Y:S02]  /*bc80*/  SYNCS.PHASECHK.TRANS64.TRYWAIT P2, [R17+URZ+0x37058], R10 ;  /* 0x0370580a110075a7 */ /* 0x001064000804017f */
[----:B-1----:R-:W-:Y:S05]  /*bc90*/  @!P2 NANOSLEEP.SYNCS 0x989680 ;  /* 0x009896800000a95d */ /* 0x002fea0003900000 */
[----:B------:R-:W1:Y:S02]  /*bca0*/  @!P2 SYNCS.PHASECHK.TRANS64 P2, [R17+URZ+0x37058], R10 ;  /* 0x0370580a1100a5a7 */ /* 0x000e64000804007f */
[----:B-1----:R-:W-:Y:S05]  /*bcb0*/  @!P2 BRA `(.L_x_244) ;  /* 0xfffffffc00f0a947 */ /* 0x002fea000383ffff */
[----:B0-----:R-:W0:Y:S02]  /*bcc0*/  @!P1 LDC R10, c[0x0][0x580] ;  /* 0x00016000ff0a9b82 */ /* 0x001e240000000800 */
[----:B0-----:R0:W-:Y:S02]  /*bcd0*/  @!P1 SYNCS.ARRIVE.TRANS64 RZ, [R17+URZ+0x37000], R10 ;  /* 0x0370000a11ff99a7 */ /* 0x0011e4000800003f */
[----:B0-----:R-:W-:-:S04]  /*bce0*/  PRMT R10, R20, 0x9910, RZ ;  /* 0x00009910140a7816 */ /* 0x001fc800000000ff */
[----:B------:R-:W-:-:S13]  /*bcf0*/  ISETP.NE.AND P2, PT, R10, 0x2, PT ;  /* 0x000000020a00780c */ /* 0x000fda0003f45270 */
[----:B------:R-:W-:Y:S05]  /*bd00*/  @P2 BRA `(.L_x_245) ;  /* 0x0000000000042947 */ /* 0x000fea0003800000 */
[----:B------:R-:W-:Y:S01]  /*bd10*/  BPT.TRAP 0x1 ;  /* 0x000000040000795c */ /* 0x000fe20000300000 */
.L_x_245:
[----:B------:R-:W-:Y:S05]  /*bd20*/  @P0 BRA `(.L_x_246) ;  /* 0x0000000000040947 */ /* 0x000fea0003800000 */
[----:B------:R-:W-:Y:S01]  /*bd30*/  BPT.TRAP 0x1 ;  /* 0x000000040000795c */ /* 0x000fe20000300000 */
.L_x_246:
[----:B------:R-:W0:Y:S01]  /*bd40*/  LDC R13, c[0x0][0x380] ;  /* 0x0000e000ff0d7b82 */ /* 0x000e220000000800 */
[----:B------:R-:W-:Y:S01]  /*bd50*/  R2UR UR4, R0 ;  /* 0x00000000000472ca */ /* 0x000fe200000e0000 */
[----:B------:R-:W-:Y:S01]  /*bd60*/  ULDC UR14, c[0x0][0x38c] ;  /* 0x0000e300000e7ab9 */ /* 0x000fe20000000800 */
[----:B------:R-:W-:Y:S01]  /*bd70*/  R2UR UR13, R16 ;  /* 0x00000000100d72ca */ /* 0x000fe200000e0000 */
[----:B------:R-:W-:Y:S01]  /*bd80*/  UISETP.NE.AND UP0, UPT, UR14, 0x1, UPT ;  /* 0x000000010e00788c */ /* 0x000fe2000bf05270 */
[C---:B------:R-:W-:Y:S01]  /*bd90*/  R2UR UR18, R8.reuse ;  /* 0x00000000081272ca */ /* 0x040fe200000e0000 */
[----:B------:R-:W-:Y:S01]  /*bda0*/  VIADD R8, R8, 0x1 ;  /* 0x0000000108087836 */ /* 0x000fe20000000000 */
[----:B------:R-:W-:Y:S01]  /*bdb0*/  ULDC UR24, c[0x0][0x398] ;  /* 0x0000e60000187ab9 */ /* 0x000fe20000000800 */
[----:B------:R-:W1:Y:S01]  /*bdc0*/  LDC.64 R10, c[0x0][0x3f8] ;  /* 0x0000fe00ff0a7b82 */ /* 0x000e620000000a00 */
[----:B------:R-:W-:Y:S01]  /*bdd0*/  R2UR UR16, R4 ;  /* 0x00000000041072ca */ /* 0x000fe200000e0000 */
[----:B------:R-:W-:Y:S01]  /*bde0*/  ULDC UR12, c[0x0][0x3ec] ;  /* 0x0000fb00000c7ab9 */ /* 0x000fe20000000800 */
[----:B------:R-:W-:Y:S01]  /*bdf0*/  R2UR UR17, R17 ;  /* 0x00000000111172ca */ /* 0x000fe200000e0000 */
[----:B------:R-:W-:Y:S01]  /*be00*/  VIADD R21, R21, 0xffffffff ;  /* 0xffffffff15157836 */ /* 0x000fe20000000000 */
[----:B------:R-:W-:Y:S01]  /*be10*/  ULDC.64 UR28, c[0x0][0x198] ;  /* 0x00006600001c7ab9 */ /* 0x000fe20000000a00 */
[----:B------:R-:W-:Y:S01]  /*be20*/  ULDC.64 UR20, c[0x0][0x3f0] ;  /* 0x0000fc0000147ab9 */ /* 0x000fe20000000a00 */
[----:B------:R-:W-:Y:S01]  /*be30*/  @UP0 ULDC.64 UR8, c[0x0][0x390] ;  /* 0x0000e40000080ab9 */ /* 0x000fe20000000a00 */
[----:B---34-:R-:W1:Y:S01]  /*be40*/  LDC.64 R14, c[0x0][0x3d0] ;  /* 0x0000f400ff0e7b82 */ /* 0x018e620000000a00 */
[----:B------:R-:W-:Y:S01]  /*be50*/  ISETP.GT.AND P6, PT, R21, 0x1, PT ;  /* 0x000000011500780c */ /* 0x000fe20003fc4270 */
[----:B------:R-:W-:Y:S01]  /*be60*/  USHF.L.U32 UR18, UR18, 0x5, URZ ;  /* 0x0000000512127899 */ /* 0x000fe2000800063f */
[----:B------:R-:W-:Y:S01]  /*be70*/  UMOV UR26, 0x0 ;  /* 0x00000000001a7882 */ /* 0x000fe20000000000 */
[----:B------:R-:W-:-:S04]  /*be80*/  UMOV UR27, 0x10000000 ;  /* 0x10000000001b7882 */ /* 0x000fc80000000000 */
[----:B------:R-:W2:Y:S01]  /*be90*/  LDC R12, c[0x0][0x400] ;  /* 0x00010000ff0c7b82 */ /* 0x000ea20000000800 */
[----:B0-----:R-:W-:Y:S01]  /*bea0*/  ISETP.NE.AND P2, PT, R13, 0x1, PT ;  /* 0x000000010d00780c */ /* 0x001fe20003f45270 */
[----:B------:R-:W-:-:S12]  /*beb0*/  UIADD3 UR17, UR17, 0x37000, URZ ;  /* 0x0003700011117890 */ /* 0x000fd8000fffe03f */
[----:B------:R-:W-:Y:S01]  /*bec0*/  @P2 IMAD.U32 R22, RZ, RZ, UR4 ;  /* 0x00000004ff162e24 */ /* 0x000fe2000f8e00ff */
[----:B------:R-:W-:Y:S01]  /*bed0*/  ULDC.64 UR4, c[0x0][0x3c8] ;  /* 0x0000f20000047ab9 */ /* 0x000fe20000000a00 */
[----:B-1----:R-:W-:Y:S02]  /*bee0*/  IMAD R11, R7, R14, R11 ;  /* 0x0000000e070b7224 */ /* 0x002fe400078e020b */
[----:B------:R-:W-:Y:S01]  /*bef0*/  IMAD R10, R9, UR5, R10 ;  /* 0x00000005090a7c24 */ /* 0x000fe2000f8e020a */
[----:B------:R-:W-:Y:S02]  /*bf00*/  @P2 R2UR UR13, R22 ;  /* 0x00000000160d22ca */ /* 0x000fe400000e0000 */
[----:B------:R-:W-:Y:S01]  /*bf10*/  ISETP.NE.AND P2, PT, R8, UR15, PT ;  /* 0x0000000f08007c0c */ /* 0x000fe2000bf45270 */
[----:B------:R-:W-:Y:S02]  /*bf20*/  IMAD.U32 R11, R11, 0x20, R10 ;  /* 0x000000200b0b7824 */ /* 0x000fe400078e000a */
[----:B--2---:R-:W-:Y:S01]  /*bf30*/  IMAD R12, R6, R15, R12 ;  /* 0x0000000f060c7224 */ /* 0x004fe200078e020c */
[----:B------:R-:W-:Y:S01]  /*bf40*/  SEL R8, R8, RZ, P2 ;  /* 0x000000ff08087207 */ /* 0x000fe20001000000 */
[----:B------:R-:W0:Y:S02]  /*bf50*/  LDC.64 R14, c[0x0][0x3e0] ;  /* 0x0000f800ff0e7b82 */ /* 0x000e240000000a00 */
[----:B------:R-:W-:-:S04]  /*bf60*/  IMAD.U32 R11, R12, 0x400, R11 ;  /* 0x000004000c0b7824 */ /* 0x000fc800078e000b */
[----:B------:R-:W-:Y:S01]  /*bf70*/  UIMAD.WIDE.U32 UR6, UR13, UR8, URZ ;  /* 0x000000080d0672a5 */ /* 0x000fe2000f8e003f */
[----:B------:R-:W-:Y:S01]  /*bf80*/  R2UR UR25, R11 ;  /* 0x000000000b1972ca */ /* 0x000fe200000e0000 */
[----:B------:R-:W-:Y:S01]  /*bf90*/  UIADD3 UR6, -UR13, URZ, URZ ;  /* 0x0000003f0d067290 */ /* 0x000fe2000fffe13f */
[----:B------:R-:W-:Y:S01]  /*bfa0*/  VIADD R11, R6, 0x1 ;  /* 0x00000001060b7836 */ /* 0x000fe20000000000 */
[----:B------:R-:W-:Y:S01]  /*bfb0*/  UMOV UR5, UR13 ;  /* 0x0000000d00057c82 */ /* 0x000fe20008000000 */
[----:B------:R-:W-:Y:S02]  /*bfc0*/  @UP0 USHF.R.U32.HI UR5, URZ, UR9, UR7 ;  /* 0x000000093f050299 */ /* 0x000fe40008011607 */
[----:B------:R-:W-:Y:S01]  /*bfd0*/  UISETP.NE.AND UP0, UPT, UR24, 0x1, UPT ;  /* 0x000000011800788c */ /* 0x000fe2000bf05270 */
[----:B------:R-:W-:Y:S01]  /*bfe0*/  IMAD R10, R13, UR6, R16 ;  /* 0x000000060d0a7c24 */ /* 0x000fe2000f8e0210 */
[----:B------:R-:W-:Y:S01]  /*bff0*/  R2UR UR7, R19 ;  /* 0x00000000130772ca */ /* 0x000fe200000e0000 */
[----:B------:R-:W-:Y:S01]  /*c000*/  VIADD R13, R9, 0x1 ;  /* 0x00000001090d7836 */ /* 0x000fe20000000000 */
[----:B------:R-:W-:Y:S01]  /*c010*/  ULDC.64 UR8, c[0x0][0x3c0] ;  /* 0x0000f00000087ab9 */ /* 0x000fe20000000a00 */
[----:B------:R-:W-:Y:S01]  /*c020*/  @P2 IMAD.MOV R13, RZ, RZ, R9 ;  /* 0x000000ffff0d2224 */ /* 0x000fe200078e0209 */
[----:B------:R-:W-:Y:S01]  /*c030*/  R2UR UR19, R10 ;  /* 0x000000000a1372ca */ /* 0x000fe200000e0000 */
[C---:B------:R-:W-:Y:S01]  /*c040*/  IMAD R19, R4.reuse, 0x1000, R19 ;  /* 0x0000100004137824 */ /* 0x040fe200078e0213 */
[----:B------:R-:W-:Y:S01]  /*c050*/  UMOV UR22, UR5 ;  /* 0x0000000500167c82 */ /* 0x000fe20008000000 */
[----:B------:R-:W-:Y:S01]  /*c060*/  VIADD R10, R7, 0x1 ;  /* 0x00000001070a7836 */ /* 0x000fe20000000000 */
[----:B------:R-:W-:Y:S01]  /*c070*/  UIADD3 UR6, UP1, UR28, 0xf0, URZ ;  /* 0x000000f01c067890 */ /* 0x000fe2000ff3e03f */
[----:B0-----:R-:W-:Y:S01]  /*c080*/  ISETP.NE.AND P3, PT, R13, R14, PT ;  /* 0x0000000e0d00720c */ /* 0x001fe20003f65270 */
[----:B------:R-:W-:Y:S01]  /*c090*/  @UP0 ULDC UR10, c[0x0][0x39c] ;  /* 0x0000e700000a0ab9 */ /* 0x000fe20000000800 */
[----:B------:R-:W-:Y:S01]  /*c0a0*/  @UP0 ULDC UR30, c[0x0][0x3a0] ;  /* 0x0000e800001e0ab9 */ /* 0x000fe20000000800 */
[----:B------:R-:W-:Y:S01]  /*c0b0*/  UIMAD.WIDE.U32 UR10, UR5, UR10, URZ ;  /* 0x0000000a050a72a5 */ /* 0x000fe2000f8e003f */
[----:B------:R-:W-:Y:S01]  /*c0c0*/  R2UR UR23, R19 ;  /* 0x00000000131772ca */ /* 0x000fe200000e0000 */
[----:B------:R-:W-:Y:S01]  /*c0d0*/  ULEA UR16, UR16, UR7, 0xe ;  /* 0x0000000710107291 */ /* 0x000fe2000f8e703f */
[----:B------:R-:W-:Y:S01]  /*c0e0*/  VIADD R4, R4, 0x1 ;  /* 0x0000000104047836 */ /* 0x000fe20000000000 */
[----:B------:R-:W-:-:S02]  /*c0f0*/  @UP0 USHF.R.U32.HI UR22, URZ, UR30, UR11 ;  /* 0x0000001e3f160299 */ /* 0x000fc4000801160b */
[----:B------:R-:W-:Y:S01]  /*c100*/  UIMAD UR19, UR19, UR8, UR12 ;  /* 0x00000008131372a4 */ /* 0x000fe2000f8e020c */
[----:B------:R-:W-:Y:S01]  /*c110*/  R2UR UR12, R9 ;  /* 0x00000000090c72ca */ /* 0x000fe200000e0000 */
[----:B------:R-:W-:Y:S01]  /*c120*/  UIADD3 UR7, -UR5, URZ, URZ ;  /* 0x0000003f05077290 */ /* 0x000fe2000fffe13f */
[----:B------:R-:W-:Y:S01]  /*c130*/  R2UR UR11, R18 ;  /* 0x00000000120b72ca */ /* 0x000fe200000e0000 */
[----:B------:R-:W-:Y:S01]  /*c140*/  UIADD3 UR8, -UR22, URZ, URZ ;  /* 0x0000003f16087290 */ /* 0x000fe2000fffe13f */
[----:B------:R-:W-:Y:S01]  /*c150*/  @P3 IMAD.MOV R10, RZ, RZ, R7 ;  /* 0x000000ffff0a3224 */ /* 0x000fe200078e0207 */
[----:B------:R-:W-:Y:S01]  /*c160*/  UIMAD UR7, UR14, UR7, UR13 ;  /* 0x000000070e0772a4 */ /* 0x000fe2000f8e020d */
[----:B------:R-:W-:Y:S01]  /*c170*/  R2UR UR13, R7 ;  /* 0x00000000070d72ca */ /* 0x000fe200000e0000 */
[----:B------:R-:W-:Y:S01]  /*c180*/  UIMAD UR5, UR24, UR8, UR5 ;  /* 0x00000008180572a4 */ /* 0x000fe2000f8e0205 */
[----:B------:R-:W-:Y:S01]  /*c190*/  R2UR UR14, R6 ;  /* 0x00000000060e72ca */ /* 0x000fe200000e0000 */
[----:B------:R-:W-:Y:S01]  /*c1a0*/  UIADD3 UR28, UP2, UR28, 0x270, URZ ;  /* 0x000002701c1c7890 */ /* 0x000fe2000ff5e03f */
[----:B------:R-:W-:Y:S01]  /*c1b0*/  ISETP.NE.AND P4, PT, R10, R15, PT ;  /* 0x0000000f0a00720c */ /* 0x000fe20003f85270 */
[----:B------:R-:W-:Y:S01]  /*c1c0*/  UIMAD UR20, UR7, UR9, UR20 ;  /* 0x00000009071472a4 */ /* 0x000fe2000f8e0214 */
[C---:B------:R-:W-:Y:S01]  /*c1d0*/  ISETP.NE.AND P5, PT, R4.reuse, 0xb, PT ;  /* 0x0000000b0400780c */ /* 0x040fe20003fa5270 */
[----:B------:R-:W-:Y:S01]  /*c1e0*/  UIMAD UR21, UR5, UR4, UR21 ;  /* 0x00000004051572a4 */ /* 0x000fe2000f8e0215 */
[----:B------:R-:W-:Y:S01]  /*c1f0*/  SEL R9, R13, RZ, P3 ;  /* 0x000000ff0d097207 */ /* 0x000fe20001800000 */
[----:B------:R-:W-:Y:S01]  /*c200*/  UIADD3.X UR7, URZ, UR29, URZ, UP1, !UPT ;  /* 0x0000001d3f077290 */ /* 0x000fe20008ffe43f */
[----:B------:R-:W-:Y:S01]  /*c210*/  SEL R12, RZ, 0x1, P5 ;  /* 0x00000001ff0c7807 */ /* 0x000fe20002800000 */
[----:B------:R-:W-:Y:S01]  /*c220*/  UPRMT UR4, UR25, 0x5410, URZ ;  /* 0x0000541019047896 */ /* 0x000fe2000800003f */
[----:B------:R-:W-:Y:S01]  /*c230*/  SEL R4, R4, RZ, P5 ;  /* 0x000000ff04047207 */ /* 0x000fe20002800000 */
[----:B------:R-:W-:Y:S01]  /*c240*/  UIADD3 UR8, UR23, 0x2c000, URZ ;  /* 0x0002c00017087890 */ /* 0x000fe2000fffe03f */
[----:B------:R-:W-:Y:S01]  /*c250*/  LOP3.LUT R5, R5, R12, RZ, 0x3c, !PT ;  /* 0x0000000c05057212 */ /* 0x000fe200078e3cff */
[----:B------:R-:W-:Y:S01]  /*c260*/  UIADD3.X UR29, URZ, UR29, URZ, UP2, !UPT ;  /* 0x0000001d3f1d7290 */ /* 0x000fe200097fe43f */
[----:B------:R-:W-:Y:S01]  /*c270*/  SEL R7, R10, RZ, P4 ;  /* 0x000000ff0a077207 */ /* 0x000fe20002000000 */
[----:B------:R-:W-:Y:S01]  /*c280*/  UMOV UR9, UR17 ;  /* 0x0000001100097c82 */ /* 0x000fe20008000000 */
[----:B------:R-:W-:Y:S01]  /*c290*/  UMOV UR10, UR18 ;  /* 0x00000012000a7c82 */ /* 0x000fe20008000000 */
[----:B------:R-:W-:Y:S01]  /*c2a0*/  @P4 IMAD.MOV R11, RZ, RZ, R6 ;  /* 0x000000ffff0b4224 */ /* 0x000fe200078e0206 */
[----:B------:R1:W-:Y:S03]  /*c2b0*/  UTMALDG.5D.IM2COL [UR16], [UR6], UR4 ;  /* 0x00000010060073b4 */ /* 0x0003e60008060004 */
[----:B------:R-:W-:Y:S01]  /*c2c0*/  IMAD.MOV.U32 R6, RZ, RZ, R11 ;  /* 0x000000ffff067224 */ /* 0x000fe200078e000b */
[----:B------:R1:W-:Y:S02]  /*c2d0*/  UTMALDG.5D [UR8], [UR28], desc[UR26] ;  /* 0x00001a081c0075b4 */ /* 0x0003e40008021000 */
[----:B-1----:R-:W-:Y:S05]  /*c2e0*/  @P6 BRA `(.L_x_247) ;  /* 0xfffffff800506947 */ /* 0x002fea000383ffff */
.L_x_243:
[----:B------:R-:W-:Y:S01]  /*c2f0*/  ISETP.GE.U32.AND P2, PT, R3, 0xb, PT ;  /* 0x0000000b0300780c */ /* 0x000fe20003f46070 */
[----:B------:R-:W-:Y:S05]  /*c300*/  WARPSYNC.ALL ;  /* 0x0000000000007948 */ /* 0x000fea0003800000 */
[----:B------:R-:W-:-:S07]  /*c310*/  ELECT P1, URZ, PT ;  /* 0x00000000003f782f */ /* 0x000fce0003820000 */
[----:B0-2---:R-:W-:-:S05]  /*c320*/  @P2 IMAD.WIDE.U32 R4, R3, -0x45d1745d, RZ ;  /* 0xba2e8ba303042825 */ /* 0x005fca00078e00ff */
[----:B------:R-:W-:-:S04]  /*c330*/  @P2 SHF.R.U32.HI R0, RZ, 0x3, R5 ;  /* 0x00000003ff002819 */ /* 0x000fc80000011605 */
[----:B------:R-:W-:-:S04]  /*c340*/  @P2 LOP3.LUT R0, R0, 0x1, RZ, 0xc0, !PT ;  /* 0x0000000100002812 */ /* 0x000fc800078ec0ff */
[----:B------:R-:W-:Y:S01]  /*c350*/  @P2 ISETP.NE.U32.AND P0, PT, R0, 0x1, PT ;  /* 0x000000010000280c */ /* 0x000fe20003f05070 */
[----:B------:R-:W-:-:S12]  /*c360*/  @!P1 EXIT ;  /* 0x000000000000994d */ /* 0x000fd80003800000 */
[----:B------:R-:W-:Y:S01]  /*c370*/  LOP3.LUT R2, R2, 0x2, RZ, 0xfc, !PT ;  /* 0x0000000202027812 */ /* 0x000fe200078efcff */
[----:B------:R-:W-:Y:S01]  /*c380*/  IMAD.MOV.U32 R0, RZ, RZ, 0x1 ;  /* 0x00000001ff007424 */ /* 0x000fe200078e00ff */
[----:B------:R-:W-:Y:S02]  /*c390*/  @P2 ISETP.NE.U32.AND.EX P0, PT, RZ, RZ, PT, P0 ;  /* 0x000000ffff00220c */ /* 0x000fe40003f05100 */
[----:B------:R-:W-:Y:S02]  /*c3a0*/  ISETP.NE.AND P1, PT, R2, 0x3, PT ;  /* 0x000000030200780c */ /* 0x000fe40003f25270 */
[----:B------:R-:W-:-:S11]  /*c3b0*/  @P2 SEL R0, RZ, 0x1, !P0 ;  /* 0x00000001ff002807 */ /* 0x000fd60004000000 */
[----:B------:R-:W-:Y:S05]  /*c3c0*/  @!P1 BRA `(.L_x_248) ;  /* 0x0000000000049947 */ /* 0x000fea0003800000 */
[----:B------:R-:W-:Y:S01]  /*c3d0*/  BPT.TRAP 0x1 ;  /* 0x000000040000795c */ /* 0x000fe20000300000 */
.L_x_248:
[----:B------:R-:W0:Y:S01]  /*c3e0*/  S2R R7, SR_CgaCtaId ;  /* 0x0000000000077919 */ /* 0x000e220000008800 */
[----:B------:R-:W-:Y:S01]  /*c3f0*/  IMAD.WIDE.U32 R4, R3, -0x45d1745d, RZ ;  /* 0xba2e8ba303047825 */ /* 0x000fe200078e00ff */
[----:B------:R-:W-:-:S04]  /*c400*/  MOV R2, 0x400 ;  /* 0x0000040000027802 */ /* 0x000fc80000000f00 */
[----:B------:R-:W-:Y:S02]  /*c410*/  SHF.R.U32.HI R4, RZ, 0x3, R5 ;  /* 0x00000003ff047819 */ /* 0x000fe40000011605 */
[----:B------:R-:W-:-:S03]  /*c420*/  SHF.L.U32 R5, R0, 0x1f, RZ ;  /* 0x0000001f00057819 */ /* 0x000fc600000006ff */
[----:B------:R-:W-:Y:S01]  /*c430*/  IMAD R3, R4, -0xb, R3 ;  /* 0xfffffff504037824 */ /* 0x000fe200078e0203 */
[----:B0-----:R-:W-:-:S05]  /*c440*/  LEA R2, R7, R2, 0x18 ;  /* 0x0000000207027211 */ /* 0x001fca00078ec0ff */
[----:B------:R-:W-:-:S04]  /*c450*/  VIADD R2, R2, 0x37058 ;  /* 0x0003705802027836 */ /* 0x000fc80000000000 */
[----:B------:R-:W-:-:S07]  /*c460*/  IMAD R4, R3, 0x8, R2 ;  /* 0x0000000803047824 */ /* 0x000fce00078e0202 */
.L_x_249:
[----:B0-----:R0:W1:Y:S02]  /*c470*/  SYNCS.PHASECHK.TRANS64.TRYWAIT P0, [R4+URZ], R5 ;  /* 0x00000005040075a7 */ /* 0x001064000800017f */
[----:B-1----:R-:W-:Y:S05]  /*c480*/  @!P0 NANOSLEEP.SYNCS 0x989680 ;  /* 0x009896800000895d */ /* 0x002fea0003900000 */
[----:B------:R-:W1:Y:S02]  /*c490*/  @!P0 SYNCS.PHASECHK.TRANS64 P0, [R4+URZ], R5 ;  /* 0x00000005040085a7 */ /* 0x000e64000800007f */
[----:B-1----:R-:W-:Y:S05]  /*c4a0*/  @!P0 BRA `(.L_x_249) ;  /* 0xfffffffc00f08947 */ /* 0x002fea000383ffff */
[----:B------:R-:W-:-:S05]  /*c4b0*/  VIADD R3, R3, 0x1 ;  /* 0x0000000103037836 */ /* 0x000fca0000000000 */
[----:B------:R-:W-:-:S04]  /*c4c0*/  ISETP.NE.AND P0, PT, R3, 0xb, PT ;  /* 0x0000000b0300780c */ /* 0x000fc80003f05270 */
[----:B0-----:R-:W-:Y:S02]  /*c4d0*/  SEL R5, RZ, 0x1, P0 ;  /* 0x00000001ff057807 */ /* 0x001fe40000000000 */
[----:B------:R-:W-:Y:S02]  /*c4e0*/  SEL R3, R3, RZ, P0 ;  /* 0x000000ff03037207 */ /* 0x000fe40000000000 */
[----:B------:R-:W-:-:S03]  /*c4f0*/  LOP3.LUT R7, R0, R5, RZ, 0x3c, !PT ;  /* 0x0000000500077212 */ /* 0x000fc600078e3cff */
[----:B------:R-:W-:Y:S01]  /*c500*/  IMAD R0, R3, 0x8, R2 ;  /* 0x0000000803007824 */ /* 0x000fe200078e0202 */
[----:B------:R-:W-:-:S07]  /*c510*/  SHF.L.U32 R5, R7, 0x1f, RZ ;  /* 0x0000001f07057819 */ /* 0x000fce00000006ff */
.L_x_250:
        /* <DEDUP_REMOVED lines=11> */
.L_x_251:
        /* <DEDUP_REMOVED lines=11> */
.L_x_252:
        /* <DEDUP_REMOVED lines=11> */
.L_x_253:
        /* <DEDUP_REMOVED lines=11> */
.L_x_254:
        /* <DEDUP_REMOVED lines=11> */
.L_x_255:
        /* <DEDUP_REMOVED lines=11> */
.L_x_256:
        /* <DEDUP_REMOVED lines=11> */
.L_x_257:
        /* <DEDUP_REMOVED lines=11> */
.L_x_258:
        /* <DEDUP_REMOVED lines=11> */
.L_x_259:
[----:B0-----:R0:W1:Y:S02]  /*cb50*/  SYNCS.PHASECHK.TRANS64.TRYWAIT P0, [R3+URZ], R0 ;  /* 0x00000000030075a7 */ /* 0x001064000800017f */
[----:B-1----:R-:W-:Y:S05]  /*cb60*/  @!P0 NANOSLEEP.SYNCS 0x989680 ;  /* 0x009896800000895d */ /* 0x002fea0003900000 */
[----:B------:R-:W1:Y:S02]  /*cb70*/  @!P0 SYNCS.PHASECHK.TRANS64 P0, [R3+URZ], R0 ;  /* 0x00000000030085a7 */ /* 0x000e64000800007f */
[----:B-1----:R-:W-:Y:S05]  /*cb80*/  @P0 EXIT ;  /* 0x000000000000094d */ /* 0x002fea0003800000 */
[----:B------:R-:W-:Y:S05]  /*cb90*/  BRA `(.L_x_259) ;  /* 0xfffffffc00ec7947 */ /* 0x000fea000383ffff */
.L_x_260:
[----:B------:R-:W-:-:S00]  /*cba0*/  BRA `(.L_x_260) ;  /* 0xfffffffc00fc7947 */ /* 0x000fc0000383ffff */
[----:B------:R-:W-:-:S00]  /*cbb0*/  NOP ;  /* 0x0000000000007918 */ /* 0x000fc00000000000 */
        /* <DEDUP_REMOVED lines=12> */
.L_x_261:


//--------------------- .nv.shared._ZN7cutlass13device_kernelINS_4conv6kernel13ConvUniversalINS1_16ConvProblemShapeILNS1_8OperatorE0ELi3EEENS1_10collective14CollectiveConvINS1_46MainloopSm90TmaGmmaWarpSpecializedImplicitGemmILS5_0ELi11ELi3EN4cute5tupleIJNSA_1CILi1EEESD_SD_EEENS1_36KernelImplicitTmaWarpSpecializedSm90ELi1EEENSB_IJNSC_ILi256EEENSC_ILi64EEENSB_IJNSC_ILi32EEEEEEEEENS_10bfloat16_tESM_NSA_8TiledMMAINSA_8MMA_AtomIJNSA_4SM904GMMA27MMA_64x64x16_F32BF16BF16_SSILNSQ_5MajorE0ELSS_0ELNSQ_7ScaleInE1ELST_1EEEEEENSA_6LayoutISE_NSB_IJNSC_ILi0EEESX_SX_EEEEENSB_IJNSA_10UnderscoreES10_S10_EEEEENS7_6detail26Sm90ImplicitGemmTileTraitsINSA_20SM90_TMA_LOAD_IM2COLENSA_14ComposedLayoutINSA_7SwizzleILi2ELi4ELi3EEENSA_18smem_ptr_flag_bitsILi16EEENSW_INSB_IJNSB_IJNSC_ILi8EEESJ_EEENSB_IJSJ_SD_EEENSB_IJSD_NSC_ILi11EEEEEEEEENSB_IJNSB_IJSJ_SH_EEENSB_IJSD_SX_EEENSB_IJSX_NSC_ILi8192EEEEEEEEEEEEEvEENS14_INSA_13SM90_TMA_LOADENS16_IS18_S1A_NSW_INSB_IJNSB_IJS1B_S1B_EEES1D_S1F_EEENSB_IJS1H_S1I_NSB_IJSX_NSC_ILi2048EEEEEEEEEEEEEvEEEENS_8epilogue10collective6detail29Sm90TmaWarpSpecializedAdapterINS20_15DefaultEpilogueISM_NSB_IJNSB_IJllllEEESD_SX_EEES25_NS1Z_6thread17LinearCombinationISM_Li1EffLNS26_9ScaleType4KindE0ELNS_15FloatRoundStyleE2ESM_EENS_4gemm15EpilogueDefaultEEEEEvvEEEEvNT_6ParamsE --------------------------
	.section	.nv.shared._ZN7cutlass13device_kernelINS_4conv6kernel13ConvUniversalINS1_16ConvProblemShapeILNS1_8OperatorE0ELi3EEENS1_10collective14CollectiveConvINS1_46MainloopSm90TmaGmmaWarpSpecializedImplicitGemmILS5_0ELi11ELi3EN4cute5tupleIJNSA_1CILi1EEESD_SD_EEENS1_36KernelImplicitTmaWarpSpecializedSm90ELi1EEENSB_IJNSC_ILi256EEENSC_ILi64EEENSB_IJNSC_ILi32EEEEEEEEENS_10bfloat16_tESM_NSA_8TiledMMAINSA_8MMA_AtomIJNSA_4SM904GMMA27MMA_64x64x16_F32BF16BF16_SSILNSQ_5MajorE0ELSS_0ELNSQ_7ScaleInE1ELST_1EEEEEENSA_6LayoutISE_NSB_IJNSC_ILi0EEESX_SX_EEEEENSB_IJNSA_10UnderscoreES10_S10_EEEEENS7_6detail26Sm90ImplicitGemmTileTraitsINSA_20SM90_TMA_LOAD_IM2COLENSA_14ComposedLayoutINSA_7SwizzleILi2ELi4ELi3EEENSA_18smem_ptr_flag_bitsILi16EEENSW_INSB_IJNSB_IJNSC_ILi8EEESJ_EEENSB_IJSJ_SD_EEENSB_IJSD_NSC_ILi11EEEEEEEEENSB_IJNSB_IJSJ_SH_EEENSB_IJSD_SX_EEENSB_IJSX_NSC_ILi8192EEEEEEEEEEEEEvEENS14_INSA_13SM90_TMA_LOADENS16_IS18_S1A_NSW_INSB_IJNSB_IJS1B_S1B_EEES1D_S1F_EEENSB_IJS1H_S1I_NSB_IJSX_NSC_ILi2048EEEEEEEEEEEEEvEEEENS_8epilogue10collective6detail29Sm90TmaWarpSpecializedAdapterINS20_15DefaultEpilogueISM_NSB_IJNSB_IJllllEEESD_SX_EEES25_NS1Z_6thread17LinearCombinationISM_Li1EffLNS26_9ScaleType4KindE0ELNS_15FloatRoundStyleE2ESM_EENS_4gemm15EpilogueDefaultEEEEEvvEEEEvNT_6ParamsE,"aw",@nobits
	.sectionflags	@""
	.align	16
	.zero		1024


//--------------------- .nv.shared.reserved.0     --------------------------
	.section	.nv.shared.reserved.0,"aw",@nobits
	.weak		__nv_reservedSMEM_offset_0_alias
	.size		__nv_reservedSMEM_offset_0_alias, 0, 0
	.other		__nv_reservedSMEM_offset_0_alias,@"STO_CUDA_RESERVED_SHARED STV_DEFAULT"
__nv_reservedSMEM_offset_0_alias:
	.zero		0


//--------------------- .nv.global                --------------------------
	.section	.nv.global,"aw",@nobits
.nv.global:
	.type		_ZN39_INTERNAL_9a840117_4_k_cu_6d595e86_26724cute1_E,@object
	.size		_ZN39_INTERNAL_9a840117_4_k_cu_6d595e86_26724cute1_E,(_ZN39_INTERNAL_9a840117_4_k_cu_6d595e86_26724cuda3std3__45__cpo6cbeginE - _ZN39_INTERNAL_9a840117_4_k_cu_6d595e86_26724cute1_E)
_ZN39_INTERNAL_9a840117_4_k_cu_6d595e86_26724cute1_E:
	.zero		1
	.type		_ZN39_INTERNAL_9a840117_4_k_cu_6d595e86_26724cuda3std3__45__cpo6cbeginE,@object
	.size		_ZN39_INTERNAL_9a840117_4_k_cu_6d595e86_26724cuda3std3__45__cpo6cbeginE,(_ZN39_INTERNAL_9a840117_4_k_cu_6d595e86_26724cuda3std3__48in_placeE - _ZN39_INTERNAL_9a840117_4_k_cu_6d595e86_26724cuda3std3__45__cpo6cbeginE)
_ZN39_INTERNAL_9a840117_4_k_cu_6d595e86_26724cuda3std3__45__cpo6cbeginE:
	.zero		1
	.type		_ZN39_INTERNAL_9a840117_4_k_cu_6d595e86_26724cuda3std3__48in_placeE,@object
	.size		_ZN39_INTERNAL_9a840117_4_k_cu_6d595e86_26724cuda3std3__48in_placeE,(_ZN39_INTERNAL_9a840117_4_k_cu_6d595e86_26724cuda3std6ranges3__45__cpo9iter_moveE - _ZN39_INTERNAL_9a840117_4_k_cu_6d595e86_26724cuda3std3__48in_placeE)
_ZN39_INTERNAL_9a840117_4_k_cu_6d595e86_26724cuda3std3__48in_placeE:
	.zero		1
	.type		_ZN39_INTERNAL_9a840117_4_k_cu_6d595e86_26724cuda3std6ranges3__45__cpo9iter_moveE,@object
	.size		_ZN39_INTERNAL_9a840117_4_k_cu_6d595e86_26724cuda3std6ranges3__45__cpo9iter_moveE,(_ZN39_INTERNAL_9a840117_4_k_cu_6d595e86_26724cuda3std3__45__cpo5beginE - _ZN39_INTERNAL_9a840117_4_k_cu_6d595e86_26724cuda3std6ranges3__45__cpo9iter_moveE)
_ZN39_INTERNAL_9a840117_4_k_cu_6d595e86_26724cuda3std6ranges3__45__cpo9iter_moveE:
	.zero		1
	.type		_ZN39_INTERNAL_9a840117_4_k_cu_6d595e86_26724cuda3std3__45__cpo5beginE,@object
	.size		_ZN39_INTERNAL_9a840117_4_k_cu_6d595e86_26724cuda3std3__45__cpo5beginE,(_ZN39_INTERNAL_9a840117_4_k_cu_6d595e86_26724cuda3std3__441_GLOBAL__N__9a840117_4_k_cu_6d595e86_26726ignoreE - _ZN39_INTERNAL_9a840117_4_k_cu_6d595e86_26724cuda3std3__45__cpo5beginE)
_ZN39_INTERNAL_9a840117_4_k_cu_6d595e86_26724cuda3std3__45__cpo5beginE:
	.zero		1
	.type		_ZN39_INTERNAL_9a840117_4_k_cu_6d595e86_26724cuda3std3__441_GLOBAL__N__9a840117_4_k_cu_6d595e86_26726ignoreE,@object
	.size		_ZN39_INTERNAL_9a840117_4_k_cu_6d595e86_26724cuda3std3__441_GLOBAL__N__9a840117_4_k_cu_6d595e86_26726ignoreE,(_ZN39_INTERNAL_9a840117_4_k_cu_6d595e86_26724cute7productE - _ZN39_INTERNAL_9a840117_4_k_cu_6d595e86_26724cuda3std3__441_GLOBAL__N__9a840117_4_k_cu_6d595e86_26726ignoreE)
_ZN39_INTERNAL_9a840117_4_k_cu_6d595e86_26724cuda3std3__441_GLOBAL__N__9a840117_4_k_cu_6d595e86_26726ignoreE:
	.zero		1
	.type		_ZN39_INTERNAL_9a840117_4_k_cu_6d595e86_26724cute7productE,@object
	.size		_ZN39_INTERNAL_9a840117_4_k_cu_6d595e86_26724cute7productE,(_ZN39_INTERNAL_9a840117_4_k_cu_6d595e86_26724cuda3std3__45__cpo3endE - _ZN39_INTERNAL_9a840117_4_k_cu_6d595e86_26724cute7productE)
_ZN39_INTERNAL_9a840117_4_k_cu_6d595e86_26724cute7productE:
	.zero		1
	.type		_ZN39_INTERNAL_9a840117_4_k_cu_6d595e86_26724cuda3std3__45__cpo3endE,@object
	.size		_ZN39_INTERNAL_9a840117_4_k_cu_6d595e86_26724cuda3std3__45__cpo3endE,(_ZN39_INTERNAL_9a840117_4_k_cu_6d595e86_26724cuda3std3__419piecewise_constructE - _ZN39_INTERNAL_9a840117_4_k_cu_6d595e86_26724cuda3std3__45__cpo3endE)
_ZN39_INTERNAL_9a840117_4_k_cu_6d595e86_26724cuda3std3__45__cpo3endE:
	.zero		1
	.type		_ZN39_INTERNAL_9a840117_4_k_cu_6d595e86_26724cuda3std3__419piecewise_constructE,@object
	.size		_ZN39_INTERNAL_9a840117_4_k_cu_6d595e86_26724cuda3std3__419piecewise_constructE,(_ZN39_INTERNAL_9a840117_4_k_cu_6d595e86_26724cuda3std3__45__cpo4cendE - _ZN39_INTERNAL_9a840117_4_k_cu_6d595e86_26724cuda3std3__419piecewise_constructE)
_ZN39_INTERNAL_9a840117_4_k_cu_6d595e86_26724cuda3std3__419piecewise_constructE:
	.zero		1
	.type		_ZN39_INTERNAL_9a840117_4_k_cu_6d595e86_26724cuda3std3__45__cpo4cendE,@object
	.size		_ZN39_INTERNAL_9a840117_4_k_cu_6d595e86_26724cuda3std3__45__cpo4cendE,(_ZN39_INTERNAL_9a840117_4_k_cu_6d595e86_26724cuda3std6ranges3__45__cpo4swapE - _ZN39_INTERNAL_9a840117_4_k_cu_6d595e86_26724cuda3std3__45__cpo4cendE)
_ZN39_INTERNAL_9a840117_4_k_cu_6d595e86_26724cuda3std3__45__cpo4cendE:
	.zero		1
	.type		_ZN39_INTERNAL_9a840117_4_k_cu_6d595e86_26724cuda3std6ranges3__45__cpo4swapE,@object
	.size		_ZN39_INTERNAL_9a840117_4_k_cu_6d595e86_26724cuda3std6ranges3__45__cpo4swapE,(.L_7 - _ZN39_INTERNAL_9a840117_4_k_cu_6d595e86_26724cuda3std6ranges3__45__cpo4swapE)
_ZN39_INTERNAL_9a840117_4_k_cu_6d595e86_26724cuda3std6ranges3__45__cpo4swapE:
	.zero		1
.L_7:


//--------------------- .nv.constant0._ZN7cutlass13device_kernelINS_4conv6kernel13ConvUniversalINS1_16ConvProblemShapeILNS1_8OperatorE0ELi3EEENS1_10collective14CollectiveConvINS1_46MainloopSm90TmaGmmaWarpSpecializedImplicitGemmILS5_0ELi11ELi3EN4cute5tupleIJNSA_1CILi1EEESD_SD_EEENS1_36KernelImplicitTmaWarpSpecializedSm90ELi1EEENSB_IJNSC_ILi256EEENSC_ILi64EEENSB_IJNSC_ILi32EEEEEEEEENS_10bfloat16_tESM_NSA_8TiledMMAINSA_8MMA_AtomIJNSA_4SM904GMMA27MMA_64x64x16_F32BF16BF16_SSILNSQ_5MajorE0ELSS_0ELNSQ_7ScaleInE1ELST_1EEEEEENSA_6LayoutISE_NSB_IJNSC_ILi0EEESX_SX_EEEEENSB_IJNSA_10UnderscoreES10_S10_EEEEENS7_6detail26Sm90ImplicitGemmTileTraitsINSA_20SM90_TMA_LOAD_IM2COLENSA_14ComposedLayoutINSA_7SwizzleILi2ELi4ELi3EEENSA_18smem_ptr_flag_bitsILi16EEENSW_INSB_IJNSB_IJNSC_ILi8EEESJ_EEENSB_IJSJ_SD_EEENSB_IJSD_NSC_ILi11EEEEEEEEENSB_IJNSB_IJSJ_SH_EEENSB_IJSD_SX_EEENSB_IJSX_NSC_ILi8192EEEEEEEEEEEEEvEENS14_INSA_13SM90_TMA_LOADENS16_IS18_S1A_NSW_INSB_IJNSB_IJS1B_S1B_EEES1D_S1F_EEENSB_IJS1H_S1I_NSB_IJSX_NSC_ILi2048EEEEEEEEEEEEEvEEEENS_8epilogue10collective6detail29Sm90TmaWarpSpecializedAdapterINS20_15DefaultEpilogueISM_NSB_IJNSB_IJllllEEESD_SX_EEES25_NS1Z_6thread17LinearCombinationISM_Li1EffLNS26_9ScaleType4KindE0ELNS_15FloatRoundStyleE2ESM_EENS_4gemm15EpilogueDefaultEEEEEvvEEEEvNT_6ParamsE --------------------------
	.section	.nv.constant0._ZN7cutlass13device_kernelINS_4conv6kernel13ConvUniversalINS1_16ConvProblemShapeILNS1_8OperatorE0ELi3EEENS1_10collective14CollectiveConvINS1_46MainloopSm90TmaGmmaWarpSpecializedImplicitGemmILS5_0ELi11ELi3EN4cute5tupleIJNSA_1CILi1EEESD_SD_EEENS1_36KernelImplicitTmaWarpSpecializedSm90ELi1EEENSB_IJNSC_ILi256EEENSC_ILi64EEENSB_IJNSC_ILi32EEEEEEEEENS_10bfloat16_tESM_NSA_8TiledMMAINSA_8MMA_AtomIJNSA_4SM904GMMA27MMA_64x64x16_F32BF16BF16_SSILNSQ_5MajorE0ELSS_0ELNSQ_7ScaleInE1ELST_1EEEEEENSA_6LayoutISE_NSB_IJNSC_ILi0EEESX_SX_EEEEENSB_IJNSA_10UnderscoreES10_S10_EEEEENS7_6detail26Sm90ImplicitGemmTileTraitsINSA_20SM90_TMA_LOAD_IM2COLENSA_14ComposedLayoutINSA_7SwizzleILi2ELi4ELi3EEENSA_18smem_ptr_flag_bitsILi16EEENSW_INSB_IJNSB_IJNSC_ILi8EEESJ_EEENSB_IJSJ_SD_EEENSB_IJSD_NSC_ILi11EEEEEEEEENSB_IJNSB_IJSJ_SH_EEENSB_IJSD_SX_EEENSB_IJSX_NSC_ILi8192EEEEEEEEEEEEEvEENS14_INSA_13SM90_TMA_LOADENS16_IS18_S1A_NSW_INSB_IJNSB_IJS1B_S1B_EEES1D_S1F_EEENSB_IJS1H_S1I_NSB_IJSX_NSC_ILi2048EEEEEEEEEEEEEvEEEENS_8epilogue10collective6detail29Sm90TmaWarpSpecializedAdapterINS20_15DefaultEpilogueISM_NSB_IJNSB_IJllllEEESD_SX_EEES25_NS1Z_6thread17LinearCombinationISM_Li1EffLNS26_9ScaleType4KindE0ELNS_15FloatRoundStyleE2ESM_EENS_4gemm15EpilogueDefaultEEEEEvvEEEEvNT_6ParamsE,"a",@progbits
	.sectionflags	@""
	.align	4
.nv.constant0._ZN7cutlass13device_kernelINS_4conv6kernel13ConvUniversalINS1_16ConvProblemShapeILNS1_8OperatorE0ELi3EEENS1_10collective14CollectiveConvINS1_46MainloopSm90TmaGmmaWarpSpecializedImplicitGemmILS5_0ELi11ELi3EN4cute5tupleIJNSA_1CILi1EEESD_SD_EEENS1_36KernelImplicitTmaWarpSpecializedSm90ELi1EEENSB_IJNSC_ILi256EEENSC_ILi64EEENSB_IJNSC_ILi32EEEEEEEEENS_10bfloat16_tESM_NSA_8TiledMMAINSA_8MMA_AtomIJNSA_4SM904GMMA27MMA_64x64x16_F32BF16BF16_SSILNSQ_5MajorE0ELSS_0ELNSQ_7ScaleInE1ELST_1EEEEEENSA_6LayoutISE_NSB_IJNSC_ILi0EEESX_SX_EEEEENSB_IJNSA_10UnderscoreES10_S10_EEEEENS7_6detail26Sm90ImplicitGemmTileTraitsINSA_20SM90_TMA_LOAD_IM2COLENSA_14ComposedLayoutINSA_7SwizzleILi2ELi4ELi3EEENSA_18smem_ptr_flag_bitsILi16EEENSW_INSB_IJNSB_IJNSC_ILi8EEESJ_EEENSB_IJSJ_SD_EEENSB_IJSD_NSC_ILi11EEEEEEEEENSB_IJNSB_IJSJ_SH_EEENSB_IJSD_SX_EEENSB_IJSX_NSC_ILi8192EEEEEEEEEEEEEvEENS14_INSA_13SM90_TMA_LOADENS16_IS18_S1A_NSW_INSB_IJNSB_IJS1B_S1B_EEES1D_S1F_EEENSB_IJS1H_S1I_NSB_IJSX_NSC_ILi2048EEEEEEEEEEEEEvEEEENS_8epilogue10collective6detail29Sm90TmaWarpSpecializedAdapterINS20_15DefaultEpilogueISM_NSB_IJNSB_IJllllEEESD_SX_EEES25_NS1Z_6thread17LinearCombinationISM_Li1EffLNS26_9ScaleType4KindE0ELNS_15FloatRoundStyleE2ESM_EENS_4gemm15EpilogueDefaultEEEEEvvEEEEvNT_6ParamsE:
	.zero		1664


//--------------------- SYMBOLS --------------------------

	.type		.nv.reservedSmem.offset0,@object
	.size		.nv.reservedSmem.offset0,0x4
